	.target	sm_90a

	.elftype	@"ET_EXEC"


//--------------------- .note.nv.tkinfo           --------------------------
	.section	.note.nv.tkinfo,"",@"SHT_NOTE"
	.sectionflags	@"SHF_NOTE_NV_TKINFO"
	.tkinfo
        /*0018*/ 	.word	0x00000002
        /*0030*/ 	.string	""
        /*0030*/ 	.string	"ptxas"
        /*0030*/ 	.string	"Cuda compilation tools, release 13.0, V13.0.88"
        /*0030*/ 	.string	"Build cuda_13.0.r13.0/compiler.36424714_0"
        /*0030*/ 	.string	"-arch sm_90a -m 64 "



//--------------------- .note.nv.cuinfo           --------------------------
	.section	.note.nv.cuinfo,"",@"SHT_NOTE"
	.sectionflags	@"SHF_NOTE_NV_CUINFO"
        /*0018*/ 	.short	0x0002
        /*001a*/ 	.short	0x005a
        /*001c*/ 	.short	0x0082
	.zero		2


//--------------------- .nv.info                  --------------------------
	.section	.nv.info,"",@"SHT_CUDA_INFO"
	.align	4


	//----- nvinfo : EIATTR_REGCOUNT
	.align		4
        /*0000*/ 	.byte	0x04, 0x2f
        /*0002*/ 	.short	(.L_15 - .L_14)
	.align		4
.L_14:
        /*0004*/ 	.word	index@(_ZN7cutlass13device_kernelINS_4gemm6kernel13GemmUniversalIN4cute5tupleIJiiiiEEENS1_10collective13CollectiveMmaINS1_34MainloopSm90TmaGmmaWarpSpecializedILi4ENS5_IJNS4_1CILi4EEENSA_ILi1EEESC_EEENS1_35KernelTmaWarpSpecializedCooperativeEEENS5_IJNSA_ILi256EEENSA_ILi128EEENSA_ILi64EEEEEENS_10bfloat16_tENS5_IJlSC_lEEESK_SL_NS4_8TiledMMAINS4_8MMA_AtomIJNS4_4SM904GMMA28MMA_64x128x16_F32BF16BF16_SSILNSP_5MajorE0ELSR_0ELNSP_7ScaleInE1ELSS_1EEEEEENS4_6LayoutINS5_IJNSA_ILi2EEESC_SC_EEENS5_IJSC_NSA_ILi0EEESY_EEEEENS5_IJNS4_10UnderscoreES11_S11_EEEEENS4_13SM90_TMA_LOADENS4_14ComposedLayoutINS4_7SwizzleILi3ELi4ELi3EEENS4_18smem_ptr_flag_bitsILi16EEENSV_INS5_IJNSA_ILi8EEESI_EEENS5_IJSI_SC_EEEEEEEvNS4_8identityENS4_23SM90_TMA_LOAD_MULTICASTES1E_vS1F_EENS_8epilogue10collective6detail29Sm90TmaWarpSpecializedAdapterINS1J_15DefaultEpilogueISK_SL_SL_NS1I_6thread17LinearCombinationISK_Li1EffLNS1N_9ScaleType4KindE0ELNS_15FloatRoundStyleE2ESK_EENS1_15EpilogueDefaultEEEEEvvEEEEvNT_6ParamsE)
        /*0008*/ 	.word	0x000000a8


	//----- nvinfo : EIATTR_FRAME_SIZE
	.align		4
.L_15:
        /*000c*/ 	.byte	0x04, 0x11
        /*000e*/ 	.short	(.L_17 - .L_16)
	.align		4
.L_16:
        /*0010*/ 	.word	index@(_ZN7cutlass13device_kernelINS_4gemm6kernel13GemmUniversalIN4cute5tupleIJiiiiEEENS1_10collective13CollectiveMmaINS1_34MainloopSm90TmaGmmaWarpSpecializedILi4ENS5_IJNS4_1CILi4EEENSA_ILi1EEESC_EEENS1_35KernelTmaWarpSpecializedCooperativeEEENS5_IJNSA_ILi256EEENSA_ILi128EEENSA_ILi64EEEEEENS_10bfloat16_tENS5_IJlSC_lEEESK_SL_NS4_8TiledMMAINS4_8MMA_AtomIJNS4_4SM904GMMA28MMA_64x128x16_F32BF16BF16_SSILNSP_5MajorE0ELSR_0ELNSP_7ScaleInE1ELSS_1EEEEEENS4_6LayoutINS5_IJNSA_ILi2EEESC_SC_EEENS5_IJSC_NSA_ILi0EEESY_EEEEENS5_IJNS4_10UnderscoreES11_S11_EEEEENS4_13SM90_TMA_LOADENS4_14ComposedLayoutINS4_7SwizzleILi3ELi4ELi3EEENS4_18smem_ptr_flag_bitsILi16EEENSV_INS5_IJNSA_ILi8EEESI_EEENS5_IJSI_SC_EEEEEEEvNS4_8identityENS4_23SM90_TMA_LOAD_MULTICASTES1E_vS1F_EENS_8epilogue10collective6detail29Sm90TmaWarpSpecializedAdapterINS1J_15DefaultEpilogueISK_SL_SL_NS1I_6thread17LinearCombinationISK_Li1EffLNS1N_9ScaleType4KindE0ELNS_15FloatRoundStyleE2ESK_EENS1_15EpilogueDefaultEEEEEvvEEEEvNT_6ParamsE)
        /*0014*/ 	.word	0x00000000


	//----- nvinfo : EIATTR_MIN_STACK_SIZE
	.align		4
.L_17:
        /*0018*/ 	.byte	0x04, 0x12
        /*001a*/ 	.short	(.L_19 - .L_18)
	.align		4
.L_18:
        /*001c*/ 	.word	index@(_ZN7cutlass13device_kernelINS_4gemm6kernel13GemmUniversalIN4cute5tupleIJiiiiEEENS1_10collective13CollectiveMmaINS1_34MainloopSm90TmaGmmaWarpSpecializedILi4ENS5_IJNS4_1CILi4EEENSA_ILi1EEESC_EEENS1_35KernelTmaWarpSpecializedCooperativeEEENS5_IJNSA_ILi256EEENSA_ILi128EEENSA_ILi64EEEEEENS_10bfloat16_tENS5_IJlSC_lEEESK_SL_NS4_8TiledMMAINS4_8MMA_AtomIJNS4_4SM904GMMA28MMA_64x128x16_F32BF16BF16_SSILNSP_5MajorE0ELSR_0ELNSP_7ScaleInE1ELSS_1EEEEEENS4_6LayoutINS5_IJNSA_ILi2EEESC_SC_EEENS5_IJSC_NSA_ILi0EEESY_EEEEENS5_IJNS4_10UnderscoreES11_S11_EEEEENS4_13SM90_TMA_LOADENS4_14ComposedLayoutINS4_7SwizzleILi3ELi4ELi3EEENS4_18smem_ptr_flag_bitsILi16EEENSV_INS5_IJNSA_ILi8EEESI_EEENS5_IJSI_SC_EEEEEEEvNS4_8identityENS4_23SM90_TMA_LOAD_MULTICASTES1E_vS1F_EENS_8epilogue10collective6detail29Sm90TmaWarpSpecializedAdapterINS1J_15DefaultEpilogueISK_SL_SL_NS1I_6thread17LinearCombinationISK_Li1EffLNS1N_9ScaleType4KindE0ELNS_15FloatRoundStyleE2ESK_EENS1_15EpilogueDefaultEEEEEvvEEEEvNT_6ParamsE)
        /*0020*/ 	.word	0x00000000
.L_19:


//--------------------- .nv.compat                --------------------------
	.section	.nv.compat,"",@"SHT_CUDA_COMPAT_INFO"
	.align	4
        /*0000*/ 	.byte	0x02, 0x09, 0x01, 0x00, 0x02, 0x02, 0x04, 0x00, 0x02, 0x05, 0x05, 0x00, 0x03, 0x07, 0x01, 0x01
        /*0010*/ 	.byte	0x02, 0x03, 0x01, 0x00, 0x02, 0x06, 0x01, 0x00, 0x04, 0x0b, 0x08, 0x00, 0x00, 0x00, 0x00, 0x00
        /*0020*/ 	.byte	0x00, 0x00, 0x00, 0x00


//--------------------- .nv.info._ZN7cutlass13device_kernelINS_4gemm6kernel13GemmUniversalIN4cute5tupleIJiiiiEEENS1_10collective13CollectiveMmaINS1_34MainloopSm90TmaGmmaWarpSpecializedILi4ENS5_IJNS4_1CILi4EEENSA_ILi1EEESC_EEENS1_35KernelTmaWarpSpecializedCooperativeEEENS5_IJNSA_ILi256EEENSA_ILi128EEENSA_ILi64EEEEEENS_10bfloat16_tENS5_IJlSC_lEEESK_SL_NS4_8TiledMMAINS4_8MMA_AtomIJNS4_4SM904GMMA28MMA_64x128x16_F32BF16BF16_SSILNSP_5MajorE0ELSR_0ELNSP_7ScaleInE1ELSS_1EEEEEENS4_6LayoutINS5_IJNSA_ILi2EEESC_SC_EEENS5_IJSC_NSA_ILi0EEESY_EEEEENS5_IJNS4_10UnderscoreES11_S11_EEEEENS4_13SM90_TMA_LOADENS4_14ComposedLayoutINS4_7SwizzleILi3ELi4ELi3EEENS4_18smem_ptr_flag_bitsILi16EEENSV_INS5_IJNSA_ILi8EEESI_EEENS5_IJSI_SC_EEEEEEEvNS4_8identityENS4_23SM90_TMA_LOAD_MULTICASTES1E_vS1F_EENS_8epilogue10collective6detail29Sm90TmaWarpSpecializedAdapterINS1J_15DefaultEpilogueISK_SL_SL_NS1I_6thread17LinearCombinationISK_Li1EffLNS1N_9ScaleType4KindE0ELNS_15FloatRoundStyleE2ESK_EENS1_15EpilogueDefaultEEEEEvvEEEEvNT_6ParamsE --------------------------
	.section	.nv.info._ZN7cutlass13device_kernelINS_4gemm6kernel13GemmUniversalIN4cute5tupleIJiiiiEEENS1_10collective13CollectiveMmaINS1_34MainloopSm90TmaGmmaWarpSpecializedILi4ENS5_IJNS4_1CILi4EEENSA_ILi1EEESC_EEENS1_35KernelTmaWarpSpecializedCooperativeEEENS5_IJNSA_ILi256EEENSA_ILi128EEENSA_ILi64EEEEEENS_10bfloat16_tENS5_IJlSC_lEEESK_SL_NS4_8TiledMMAINS4_8MMA_AtomIJNS4_4SM904GMMA28MMA_64x128x16_F32BF16BF16_SSILNSP_5MajorE0ELSR_0ELNSP_7ScaleInE1ELSS_1EEEEEENS4_6LayoutINS5_IJNSA_ILi2EEESC_SC_EEENS5_IJSC_NSA_ILi0EEESY_EEEEENS5_IJNS4_10UnderscoreES11_S11_EEEEENS4_13SM90_TMA_LOADENS4_14ComposedLayoutINS4_7SwizzleILi3ELi4ELi3EEENS4_18smem_ptr_flag_bitsILi16EEENSV_INS5_IJNSA_ILi8EEESI_EEENS5_IJSI_SC_EEEEEEEvNS4_8identityENS4_23SM90_TMA_LOAD_MULTICASTES1E_vS1F_EENS_8epilogue10collective6detail29Sm90TmaWarpSpecializedAdapterINS1J_15DefaultEpilogueISK_SL_SL_NS1I_6thread17LinearCombinationISK_Li1EffLNS1N_9ScaleType4KindE0ELNS_15FloatRoundStyleE2ESK_EENS1_15EpilogueDefaultEEEEEvvEEEEvNT_6ParamsE,"",@"SHT_CUDA_INFO"
	.sectionflags	@""
	.align	4


	//----- nvinfo : EIATTR_CUDA_API_VERSION
	.align		4
        /*0000*/ 	.byte	0x04, 0x37
        /*0002*/ 	.short	(.L_21 - .L_20)
.L_20:
        /*0004*/ 	.word	0x00000082


	//----- nvinfo : EIATTR_KPARAM_INFO
	.align		4
.L_21:
        /*0008*/ 	.byte	0x04, 0x17
        /*000a*/ 	.short	(.L_23 - .L_22)
.L_22:
        /*000c*/ 	.word	0x00000000
        /*0010*/ 	.short	0x0000
        /*0012*/ 	.short	0x0070
        /*0014*/ 	.byte	0x00, 0xf0, 0x01, 0x10


	//----- nvinfo : EIATTR_SPARSE_MMA_MASK
	.align		4
.L_23:
        /*0018*/ 	.byte	0x03, 0x50
        /*001a*/ 	.short	0x0000


	//----- nvinfo : EIATTR_MAXREG_COUNT
	.align		4
        /*001c*/ 	.byte	0x03, 0x1b
        /*001e*/ 	.short	0x00a8


	//----- nvinfo : EIATTR_NUM_BARRIERS
	.align		4
        /*0020*/ 	.byte	0x02, 0x4c
        /*0022*/ 	.byte	0x01
	.zero		1


	//----- nvinfo : EIATTR_EXTERNS
	.align		4
        /*0024*/ 	.byte	0x04, 0x0f
        /*0026*/ 	.short	(.L_25 - .L_24)


	//   ....[0]....
	.align		4
.L_24:
        /*0028*/ 	.word	index@(__assertfail)


	//----- nvinfo : EIATTR_MERCURY_ISA_VERSION
	.align		4
.L_25:
        /*002c*/ 	.byte	0x03, 0x5f
        /*002e*/ 	.short	0x0101


	//----- nvinfo : EIATTR_INT_WARP_WIDE_INSTR_OFFSETS
	.align		4
        /*0030*/ 	.byte	0x04, 0x31
        /*0032*/ 	.short	(.L_27 - .L_26)


	//   ....[0]....
.L_26:
        /*0034*/ 	.word	0x00000480


	//   ....[1]....
        /*0038*/ 	.word	0x000004b0


	//   ....[2]....
        /*003c*/ 	.word	0x00000660


	//   ....[3]....
        /*0040*/ 	.word	0x00001f70


	//----- nvinfo : EIATTR_COOP_GROUP_MASK_REGIDS
	.align		4
.L_27:
        /*0044*/ 	.byte	0x04, 0x29
        /*0046*/ 	.short	(.L_29 - .L_28)


	//   ....[0]....
.L_28:
        /*0048*/ 	.word	0xffffffff


	//   ....[1]....
        /*004c*/ 	.word	0xffffffff


	//   ....[2]....
        /*0050*/ 	.word	0xffffffff


	//   ....[3]....
        /*0054*/ 	.word	0xffffffff


	//   ....[4]....
        /*0058*/ 	.word	0xffffffff


	//   ....[5]....
        /*005c*/ 	.word	0xffffffff


	//----- nvinfo : EIATTR_COOP_GROUP_INSTR_OFFSETS
	.align		4
.L_29:
        /*0060*/ 	.byte	0x04, 0x28
        /*0062*/ 	.short	(.L_31 - .L_30)


	//   ....[0]....
.L_30:
        /*0064*/ 	.word	0x00000060


	//   ....[1]....
        /*0068*/ 	.word	0x00000070


	//   ....[2]....
        /*006c*/ 	.word	0x00000130


	//   ....[3]....
        /*0070*/ 	.word	0x000002d0


	//   ....[4]....
        /*0074*/ 	.word	0x00000810


	//   ....[5]....
        /*0078*/ 	.word	0x00001260


	//----- nvinfo : EIATTR_REG_RECONFIG
	.align		4
.L_31:
        /*007c*/ 	.byte	0x01, 0x54
	.zero		2


	//----- nvinfo : EIATTR_SYSCALL_OFFSETS
	.align		4
        /*0080*/ 	.byte	0x04, 0x46
        /*0082*/ 	.short	(.L_33 - .L_32)


	//   ....[0]....
.L_32:
        /*0084*/ 	.word	0x00001420


	//----- nvinfo : EIATTR_MBARRIER_INSTR_OFFSETS
	.align		4
.L_33:
        /*0088*/ 	.byte	0x04, 0x39
        /*008a*/ 	.short	(.L_35 - .L_34)


	//   ....[0]....
.L_34:
        /*008c*/ 	.word	0x00000230
        /*0090*/ 	.word	0x000000ff
        /*0094*/ 	.word	0x00000000
        /*0098*/ 	.short	0x0100
        /*009a*/ 	.byte	0x08
	.zero		1


	//   ....[1]....
        /*009c*/ 	.word	0x00000240
        /*00a0*/ 	.word	0x000000ff
        /*00a4*/ 	.word	0x00000020
        /*00a8*/ 	.short	0x0100
        /*00aa*/ 	.byte	0x08
	.zero		1


	//   ....[2]....
        /*00ac*/ 	.word	0x00000250
        /*00b0*/ 	.word	0x000000ff
        /*00b4*/ 	.word	0x00000008
        /*00b8*/ 	.short	0x0100
        /*00ba*/ 	.byte	0x08
	.zero		1


	//   ....[3]....
        /*00bc*/ 	.word	0x00000260
        /*00c0*/ 	.word	0x000000ff
        /*00c4*/ 	.word	0x00000028
        /*00c8*/ 	.short	0x0100
        /*00ca*/ 	.byte	0x08
	.zero		1


	//   ....[4]....
        /*00cc*/ 	.word	0x00000270
        /*00d0*/ 	.word	0x000000ff
        /*00d4*/ 	.word	0x00000010
        /*00d8*/ 	.short	0x0100
        /*00da*/ 	.byte	0x08
	.zero		1


	//   ....[5]....
        /*00dc*/ 	.word	0x00000280
        /*00e0*/ 	.word	0x000000ff
        /*00e4*/ 	.word	0x00000030
        /*00e8*/ 	.short	0x0100
        /*00ea*/ 	.byte	0x08
	.zero		1


	//   ....[6]....
        /*00ec*/ 	.word	0x00000290
        /*00f0*/ 	.word	0x000000ff
        /*00f4*/ 	.word	0x00000018
        /*00f8*/ 	.short	0x0100
        /*00fa*/ 	.byte	0x08
	.zero		1


	//   ....[7]....
        /*00fc*/ 	.word	0x000002a0
        /*0100*/ 	.word	0x000000ff
        /*0104*/ 	.word	0x00000038
        /*0108*/ 	.short	0x0100
        /*010a*/ 	.byte	0x08
	.zero		1


	//   ....[8]....
        /*010c*/ 	.word	0x000006f0
        /*0110*/ 	.word	0x000000ff
        /*0114*/ 	.word	0x00000050
        /*0118*/ 	.short	0x0100
        /*011a*/ 	.byte	0x06
	.zero		1


	//   ....[9]....
        /*011c*/ 	.word	0x00000790
        /*0120*/ 	.word	0x000000ff
        /*0124*/ 	.word	0x00000058
        /*0128*/ 	.short	0x0100
        /*012a*/ 	.byte	0x06
	.zero		1


	//   ....[10]....
        /*012c*/ 	.word	0x000014e0
        /*0130*/ 	.word	0x00000003
        /*0134*/ 	.word	0x00000000
        /*0138*/ 	.short	0x010a
        /*013a*/ 	.byte	0x3f
	.zero		1


	//   ....[11]....
        /*013c*/ 	.word	0x00001520
        /*0140*/ 	.word	0x00000003
        /*0144*/ 	.word	0x00000000
        /*0148*/ 	.short	0x010a
        /*014a*/ 	.byte	0x3f
	.zero		1


	//   ....[12]....
        /*014c*/ 	.word	0x00001a30
        /*0150*/ 	.word	0x00000005
        /*0154*/ 	.word	0x00000000
        /*0158*/ 	.short	0x010a
        /*015a*/ 	.byte	0x3f
	.zero		1


	//   ....[13]....
        /*015c*/ 	.word	0x00001a70
        /*0160*/ 	.word	0x00000005
        /*0164*/ 	.word	0x00000000
        /*0168*/ 	.short	0x010a
        /*016a*/ 	.byte	0x3f
	.zero		1


	//   ....[14]....
        /*016c*/ 	.word	0x00001e10
        /*0170*/ 	.word	0x00000005
        /*0174*/ 	.word	0x00000000
        /*0178*/ 	.short	0x0101
        /*017a*/ 	.byte	0x3f
	.zero		1


	//   ....[15]....
        /*017c*/ 	.word	0x00001ff0
        /*0180*/ 	.word	0x00000003
        /*0184*/ 	.word	0x00000000
        /*0188*/ 	.short	0x0101
        /*018a*/ 	.byte	0x3f
	.zero		1


	//   ....[16]....
        /*018c*/ 	.word	0x0000b820
        /*0190*/ 	.word	0x00000014
        /*0194*/ 	.word	0x00000020
        /*0198*/ 	.short	0x010a
        /*019a*/ 	.byte	0x3f
	.zero		1


	//   ....[17]....
        /*019c*/ 	.word	0x0000bbe0
        /*01a0*/ 	.word	0x00000005
        /*01a4*/ 	.word	0x00000058
        /*01a8*/ 	.short	0x0101
        /*01aa*/ 	.byte	0x3f
	.zero		1


	//   ....[18]....
        /*01ac*/ 	.word	0x0000c300
        /*01b0*/ 	.word	0x00000007
        /*01b4*/ 	.word	0x00000000
        /*01b8*/ 	.short	0x010a
        /*01ba*/ 	.byte	0x3f
	.zero		1


	//   ....[19]....
        /*01bc*/ 	.word	0x0000c380
        /*01c0*/ 	.word	0x00000008
        /*01c4*/ 	.word	0x00000000
        /*01c8*/ 	.short	0x010a
        /*01ca*/ 	.byte	0x3f
	.zero		1


	//   ....[20]....
        /*01cc*/ 	.word	0x0000c410
        /*01d0*/ 	.word	0x0000000b
        /*01d4*/ 	.word	0x00000000
        /*01d8*/ 	.short	0x010a
        /*01da*/ 	.byte	0x3f
	.zero		1


	//   ....[21]....
        /*01dc*/ 	.word	0x0000c4a0
        /*01e0*/ 	.word	0x00000003
        /*01e4*/ 	.word	0x00000000
        /*01e8*/ 	.short	0x010a
        /*01ea*/ 	.byte	0x3f
	.zero		1


	//   ....[22]....
        /*01ec*/ 	.word	0x0000c500
        /*01f0*/ 	.word	0x00000003
        /*01f4*/ 	.word	0x00000000
        /*01f8*/ 	.short	0x010a
        /*01fa*/ 	.byte	0x3f
	.zero		1


	//   ....[23]....
        /*01fc*/ 	.word	0x0000c550
        /*0200*/ 	.word	0x00000005
        /*0204*/ 	.word	0x00000000
        /*0208*/ 	.short	0x010a
        /*020a*/ 	.byte	0x3f
	.zero		1


	//   ....[24]....
        /*020c*/ 	.word	0x0000c620
        /*0210*/ 	.word	0x00000014
        /*0214*/ 	.word	0x00000020
        /*0218*/ 	.short	0x010a
        /*021a*/ 	.byte	0x3f
	.zero		1


	//   ....[25]....
        /*021c*/ 	.word	0x0000c6f0
        /*0220*/ 	.word	0x00000007
        /*0224*/ 	.word	0x00000000
        /*0228*/ 	.short	0x010a
        /*022a*/ 	.byte	0x3f
	.zero		1


	//   ....[26]....
        /*022c*/ 	.word	0x0000c740
        /*0230*/ 	.word	0x00000008
        /*0234*/ 	.word	0x00000000
        /*0238*/ 	.short	0x010a
        /*023a*/ 	.byte	0x3f
	.zero		1


	//   ....[27]....
        /*023c*/ 	.word	0x0000c790
        /*0240*/ 	.word	0x0000000b
        /*0244*/ 	.word	0x00000000
        /*0248*/ 	.short	0x010a
        /*024a*/ 	.byte	0x3f
	.zero		1


	//----- nvinfo : EIATTR_NUM_MBARRIERS
	.align		4
.L_35:
        /*024c*/ 	.byte	0x03, 0x38
        /*024e*/ 	.short	0x000a


	//----- nvinfo : EIATTR_EXIT_INSTR_OFFSETS
	.align		4
        /*0250*/ 	.byte	0x04, 0x1c
        /*0252*/ 	.short	(.L_37 - .L_36)


	//   ....[0]....
.L_36:
        /*0254*/ 	.word	0x00000970


	//   ....[1]....
        /*0258*/ 	.word	0x00001190


	//   ....[2]....
        /*025c*/ 	.word	0x0000af30


	//   ....[3]....
        /*0260*/ 	.word	0x0000b490


	//   ....[4]....
        /*0264*/ 	.word	0x0000c4f0


	//----- nvinfo : EIATTR_MAX_THREADS
	.align		4
.L_37:
        /*0268*/ 	.byte	0x04, 0x05
        /*026a*/ 	.short	(.L_39 - .L_38)
.L_38:
        /*026c*/ 	.word	0x00000180
        /*0270*/ 	.word	0x00000001
        /*0274*/ 	.word	0x00000001


	//----- nvinfo : EIATTR_CRS_STACK_SIZE
	.align		4
.L_39:
        /*0278*/ 	.byte	0x04, 0x1e
        /*027a*/ 	.short	(.L_41 - .L_40)
.L_40:
        /*027c*/ 	.word	0x00000000


	//----- nvinfo : EIATTR_CBANK_PARAM_SIZE
	.align		4
.L_41:
        /*0280*/ 	.byte	0x03, 0x19
        /*0282*/ 	.short	0x0470


	//----- nvinfo : EIATTR_PARAM_CBANK
	.align		4
        /*0284*/ 	.byte	0x04, 0x0a
        /*0286*/ 	.short	(.L_43 - .L_42)
	.align		4
.L_42:
        /*0288*/ 	.word	index@(.nv.constant0._ZN7cutlass13device_kernelINS_4gemm6kernel13GemmUniversalIN4cute5tupleIJiiiiEEENS1_10collective13CollectiveMmaINS1_34MainloopSm90TmaGmmaWarpSpecializedILi4ENS5_IJNS4_1CILi4EEENSA_ILi1EEESC_EEENS1_35KernelTmaWarpSpecializedCooperativeEEENS5_IJNSA_ILi256EEENSA_ILi128EEENSA_ILi64EEEEEENS_10bfloat16_tENS5_IJlSC_lEEESK_SL_NS4_8TiledMMAINS4_8MMA_AtomIJNS4_4SM904GMMA28MMA_64x128x16_F32BF16BF16_SSILNSP_5MajorE0ELSR_0ELNSP_7ScaleInE1ELSS_1EEEEEENS4_6LayoutINS5_IJNSA_ILi2EEESC_SC_EEENS5_IJSC_NSA_ILi0EEESY_EEEEENS5_IJNS4_10UnderscoreES11_S11_EEEEENS4_13SM90_TMA_LOADENS4_14ComposedLayoutINS4_7SwizzleILi3ELi4ELi3EEENS4_18smem_ptr_flag_bitsILi16EEENSV_INS5_IJNSA_ILi8EEESI_EEENS5_IJSI_SC_EEEEEEEvNS4_8identityENS4_23SM90_TMA_LOAD_MULTICASTES1E_vS1F_EENS_8epilogue10collective6detail29Sm90TmaWarpSpecializedAdapterINS1J_15DefaultEpilogueISK_SL_SL_NS1I_6thread17LinearCombinationISK_Li1EffLNS1N_9ScaleType4KindE0ELNS_15FloatRoundStyleE2ESK_EENS1_15EpilogueDefaultEEEEEvvEEEEvNT_6ParamsE)
        /*028c*/ 	.short	0x0210
        /*028e*/ 	.short	0x0470


	//----- nvinfo : EIATTR_SW_WAR
	.align		4
.L_43:
        /*0290*/ 	.byte	0x04, 0x36
        /*0292*/ 	.short	(.L_45 - .L_44)
.L_44:
        /*0294*/ 	.word	0x00000008
.L_45:


//--------------------- .nv.callgraph             --------------------------
	.section	.nv.callgraph,"",@"SHT_CUDA_CALLGRAPH"
	.align	4
	.sectionentsize	8
	.align		4
        /*0000*/ 	.word	0x00000000
	.align		4
        /*0004*/ 	.word	0xffffffff
	.align		4
        /*0008*/ 	.word	index@(_ZN7cutlass13device_kernelINS_4gemm6kernel13GemmUniversalIN4cute5tupleIJiiiiEEENS1_10collective13CollectiveMmaINS1_34MainloopSm90TmaGmmaWarpSpecializedILi4ENS5_IJNS4_1CILi4EEENSA_ILi1EEESC_EEENS1_35KernelTmaWarpSpecializedCooperativeEEENS5_IJNSA_ILi256EEENSA_ILi128EEENSA_ILi64EEEEEENS_10bfloat16_tENS5_IJlSC_lEEESK_SL_NS4_8TiledMMAINS4_8MMA_AtomIJNS4_4SM904GMMA28MMA_64x128x16_F32BF16BF16_SSILNSP_5MajorE0ELSR_0ELNSP_7ScaleInE1ELSS_1EEEEEENS4_6LayoutINS5_IJNSA_ILi2EEESC_SC_EEENS5_IJSC_NSA_ILi0EEESY_EEEEENS5_IJNS4_10UnderscoreES11_S11_EEEEENS4_13SM90_TMA_LOADENS4_14ComposedLayoutINS4_7SwizzleILi3ELi4ELi3EEENS4_18smem_ptr_flag_bitsILi16EEENSV_INS5_IJNSA_ILi8EEESI_EEENS5_IJSI_SC_EEEEEEEvNS4_8identityENS4_23SM90_TMA_LOAD_MULTICASTES1E_vS1F_EENS_8epilogue10collective6detail29Sm90TmaWarpSpecializedAdapterINS1J_15DefaultEpilogueISK_SL_SL_NS1I_6thread17LinearCombinationISK_Li1EffLNS1N_9ScaleType4KindE0ELNS_15FloatRoundStyleE2ESK_EENS1_15EpilogueDefaultEEEEEvvEEEEvNT_6ParamsE)
	.align		4
        /*000c*/ 	.word	index@(__assertfail)
	.align		4
        /*0010*/ 	.word	0x00000000
	.align		4
        /*0014*/ 	.word	0xfffffffe
	.align		4
        /*0018*/ 	.word	0x00000000
	.align		4
        /*001c*/ 	.word	0xfffffffd
	.align		4
        /*0020*/ 	.word	0x00000000
	.align		4
        /*0024*/ 	.word	0xfffffffc


//--------------------- .nv.constant4             --------------------------
	.section	.nv.constant4,"a",@progbits
	.align	8
	.align		8
.nv.constant4:
        /*0000*/ 	.dword	__assertfail
	.align		8
        /*0008*/ 	.dword	__unnamed_1
	.align		8
        /*0010*/ 	.dword	_ZN40_INTERNAL_d1fa3c00_4_k_cu_59d9d44f_261104cuda3std3__45__cpo5beginE
	.align		8
        /*0018*/ 	.dword	_ZN40_INTERNAL_d1fa3c00_4_k_cu_59d9d44f_261104cuda3std3__45__cpo3endE
	.align		8
        /*0020*/ 	.dword	_ZN40_INTERNAL_d1fa3c00_4_k_cu_59d9d44f_261104cuda3std3__45__cpo6cbeginE
	.align		8
        /*0028*/ 	.dword	_ZN40_INTERNAL_d1fa3c00_4_k_cu_59d9d44f_261104cuda3std3__45__cpo4cendE
	.align		8
        /*0030*/ 	.dword	_ZN40_INTERNAL_d1fa3c00_4_k_cu_59d9d44f_261104cuda3std3__442_GLOBAL__N__d1fa3c00_4_k_cu_59d9d44f_261106ignoreE
	.align		8
        /*0038*/ 	.dword	_ZN40_INTERNAL_d1fa3c00_4_k_cu_59d9d44f_261104cuda3std3__419piecewise_constructE
	.align		8
        /*0040*/ 	.dword	_ZN40_INTERNAL_d1fa3c00_4_k_cu_59d9d44f_261104cuda3std3__48in_placeE
	.align		8
        /*0048*/ 	.dword	_ZN40_INTERNAL_d1fa3c00_4_k_cu_59d9d44f_261104cuda3std6ranges3__45__cpo4swapE
	.align		8
        /*0050*/ 	.dword	_ZN40_INTERNAL_d1fa3c00_4_k_cu_59d9d44f_261104cuda3std6ranges3__45__cpo9iter_moveE
	.align		8
        /*0058*/ 	.dword	_ZN40_INTERNAL_d1fa3c00_4_k_cu_59d9d44f_261104cute7productE
	.align		8
        /*0060*/ 	.dword	_ZN40_INTERNAL_d1fa3c00_4_k_cu_59d9d44f_261104cute1_E
	.align		8
        /*0068*/ 	.dword	$str$22
	.align		8
        /*0070*/ 	.dword	$str$23


//--------------------- .text._ZN7cutlass13device_kernelINS_4gemm6kernel13GemmUniversalIN4cute5tupleIJiiiiEEENS1_10collective13CollectiveMmaINS1_34MainloopSm90TmaGmmaWarpSpecializedILi4ENS5_IJNS4_1CILi4EEENSA_ILi1EEESC_EEENS1_35KernelTmaWarpSpecializedCooperativeEEENS5_IJNSA_ILi256EEENSA_ILi128EEENSA_ILi64EEEEEENS_10bfloat16_tENS5_IJlSC_lEEESK_SL_NS4_8TiledMMAINS4_8MMA_AtomIJNS4_4SM904GMMA28MMA_64x128x16_F32BF16BF16_SSILNSP_5MajorE0ELSR_0ELNSP_7ScaleInE1ELSS_1EEEEEENS4_6LayoutINS5_IJNSA_ILi2EEESC_SC_EEENS5_IJSC_NSA_ILi0EEESY_EEEEENS5_IJNS4_10UnderscoreES11_S11_EEEEENS4_13SM90_TMA_LOADENS4_14ComposedLayoutINS4_7SwizzleILi3ELi4ELi3EEENS4_18smem_ptr_flag_bitsILi16EEENSV_INS5_IJNSA_ILi8EEESI_EEENS5_IJSI_SC_EEEEEEEvNS4_8identityENS4_23SM90_TMA_LOAD_MULTICASTES1E_vS1F_EENS_8epilogue10collective6detail29Sm90TmaWarpSpecializedAdapterINS1J_15DefaultEpilogueISK_SL_SL_NS1I_6thread17LinearCombinationISK_Li1EffLNS1N_9ScaleType4KindE0ELNS_15FloatRoundStyleE2ESK_EENS1_15EpilogueDefaultEEEEEvvEEEEvNT_6ParamsE --------------------------
	.section	.text._ZN7cutlass13device_kernelINS_4gemm6kernel13GemmUniversalIN4cute5tupleIJiiiiEEENS1_10collective13CollectiveMmaINS1_34MainloopSm90TmaGmmaWarpSpecializedILi4ENS5_IJNS4_1CILi4EEENSA_ILi1EEESC_EEENS1_35KernelTmaWarpSpecializedCooperativeEEENS5_IJNSA_ILi256EEENSA_ILi128EEENSA_ILi64EEEEEENS_10bfloat16_tENS5_IJlSC_lEEESK_SL_NS4_8TiledMMAINS4_8MMA_AtomIJNS4_4SM904GMMA28MMA_64x128x16_F32BF16BF16_SSILNSP_5MajorE0ELSR_0ELNSP_7ScaleInE1ELSS_1EEEEEENS4_6LayoutINS5_IJNSA_ILi2EEESC_SC_EEENS5_IJSC_NSA_ILi0EEESY_EEEEENS5_IJNS4_10UnderscoreES11_S11_EEEEENS4_13SM90_TMA_LOADENS4_14ComposedLayoutINS4_7SwizzleILi3ELi4ELi3EEENS4_18smem_ptr_flag_bitsILi16EEENSV_INS5_IJNSA_ILi8EEESI_EEENS5_IJSI_SC_EEEEEEEvNS4_8identityENS4_23SM90_TMA_LOAD_MULTICASTES1E_vS1F_EENS_8epilogue10collective6detail29Sm90TmaWarpSpecializedAdapterINS1J_15DefaultEpilogueISK_SL_SL_NS1I_6thread17LinearCombinationISK_Li1EffLNS1N_9ScaleType4KindE0ELNS_15FloatRoundStyleE2ESK_EENS1_15EpilogueDefaultEEEEEvvEEEEvNT_6ParamsE,"ax",@progbits
	.align	128
.text._ZN7cutlass13device_kernelINS_4gemm6kernel13GemmUniversalIN4cute5tupleIJiiiiEEENS1_10collective13CollectiveMmaINS1_34MainloopSm90TmaGmmaWarpSpecializedILi4ENS5_IJNS4_1CILi4EEENSA_ILi1EEESC_EEENS1_35KernelTmaWarpSpecializedCooperativeEEENS5_IJNSA_ILi256EEENSA_ILi128EEENSA_ILi64EEEEEENS_10bfloat16_tENS5_IJlSC_lEEESK_SL_NS4_8TiledMMAINS4_8MMA_AtomIJNS4_4SM904GMMA28MMA_64x128x16_F32BF16BF16_SSILNSP_5MajorE0ELSR_0ELNSP_7ScaleInE1ELSS_1EEEEEENS4_6LayoutINS5_IJNSA_ILi2EEESC_SC_EEENS5_IJSC_NSA_ILi0EEESY_EEEEENS5_IJNS4_10UnderscoreES11_S11_EEEEENS4_13SM90_TMA_LOADENS4_14ComposedLayoutINS4_7SwizzleILi3ELi4ELi3EEENS4_18smem_ptr_flag_bitsILi16EEENSV_INS5_IJNSA_ILi8EEESI_EEENS5_IJSI_SC_EEEEEEEvNS4_8identityENS4_23SM90_TMA_LOAD_MULTICASTES1E_vS1F_EENS_8epilogue10collective6detail29Sm90TmaWarpSpecializedAdapterINS1J_15DefaultEpilogueISK_SL_SL_NS1I_6thread17LinearCombinationISK_Li1EffLNS1N_9ScaleType4KindE0ELNS_15FloatRoundStyleE2ESK_EENS1_15EpilogueDefaultEEEEEvvEEEEvNT_6ParamsE:
        .type           _ZN7cutlass13device_kernelINS_4gemm6kernel13GemmUniversalIN4cute5tupleIJiiiiEEENS1_10collective13CollectiveMmaINS1_34MainloopSm90TmaGmmaWarpSpecializedILi4ENS5_IJNS4_1CILi4EEENSA_ILi1EEESC_EEENS1_35KernelTmaWarpSpecializedCooperativeEEENS5_IJNSA_ILi256EEENSA_ILi128EEENSA_ILi64EEEEEENS_10bfloat16_tENS5_IJlSC_lEEESK_SL_NS4_8TiledMMAINS4_8MMA_AtomIJNS4_4SM904GMMA28MMA_64x128x16_F32BF16BF16_SSILNSP_5MajorE0ELSR_0ELNSP_7ScaleInE1ELSS_1EEEEEENS4_6LayoutINS5_IJNSA_ILi2EEESC_SC_EEENS5_IJSC_NSA_ILi0EEESY_EEEEENS5_IJNS4_10UnderscoreES11_S11_EEEEENS4_13SM90_TMA_LOADENS4_14ComposedLayoutINS4_7SwizzleILi3ELi4ELi3EEENS4_18smem_ptr_flag_bitsILi16EEENSV_INS5_IJNSA_ILi8EEESI_EEENS5_IJSI_SC_EEEEEEEvNS4_8identityENS4_23SM90_TMA_LOAD_MULTICASTES1E_vS1F_EENS_8epilogue10collective6detail29Sm90TmaWarpSpecializedAdapterINS1J_15DefaultEpilogueISK_SL_SL_NS1I_6thread17LinearCombinationISK_Li1EffLNS1N_9ScaleType4KindE0ELNS_15FloatRoundStyleE2ESK_EENS1_15EpilogueDefaultEEEEEvvEEEEvNT_6ParamsE,@function
        .size           _ZN7cutlass13device_kernelINS_4gemm6kernel13GemmUniversalIN4cute5tupleIJiiiiEEENS1_10collective13CollectiveMmaINS1_34MainloopSm90TmaGmmaWarpSpecializedILi4ENS5_IJNS4_1CILi4EEENSA_ILi1EEESC_EEENS1_35KernelTmaWarpSpecializedCooperativeEEENS5_IJNSA_ILi256EEENSA_ILi128EEENSA_ILi64EEEEEENS_10bfloat16_tENS5_IJlSC_lEEESK_SL_NS4_8TiledMMAINS4_8MMA_AtomIJNS4_4SM904GMMA28MMA_64x128x16_F32BF16BF16_SSILNSP_5MajorE0ELSR_0ELNSP_7ScaleInE1ELSS_1EEEEEENS4_6LayoutINS5_IJNSA_ILi2EEESC_SC_EEENS5_IJSC_NSA_ILi0EEESY_EEEEENS5_IJNS4_10UnderscoreES11_S11_EEEEENS4_13SM90_TMA_LOADENS4_14ComposedLayoutINS4_7SwizzleILi3ELi4ELi3EEENS4_18smem_ptr_flag_bitsILi16EEENSV_INS5_IJNSA_ILi8EEESI_EEENS5_IJSI_SC_EEEEEEEvNS4_8identityENS4_23SM90_TMA_LOAD_MULTICASTES1E_vS1F_EENS_8epilogue10collective6detail29Sm90TmaWarpSpecializedAdapterINS1J_15DefaultEpilogueISK_SL_SL_NS1I_6thread17LinearCombinationISK_Li1EffLNS1N_9ScaleType4KindE0ELNS_15FloatRoundStyleE2ESK_EENS1_15EpilogueDefaultEEEEEvvEEEEvNT_6ParamsE,(.L_x_323 - _ZN7cutlass13device_kernelINS_4gemm6kernel13GemmUniversalIN4cute5tupleIJiiiiEEENS1_10collective13CollectiveMmaINS1_34MainloopSm90TmaGmmaWarpSpecializedILi4ENS5_IJNS4_1CILi4EEENSA_ILi1EEESC_EEENS1_35KernelTmaWarpSpecializedCooperativeEEENS5_IJNSA_ILi256EEENSA_ILi128EEENSA_ILi64EEEEEENS_10bfloat16_tENS5_IJlSC_lEEESK_SL_NS4_8TiledMMAINS4_8MMA_AtomIJNS4_4SM904GMMA28MMA_64x128x16_F32BF16BF16_SSILNSP_5MajorE0ELSR_0ELNSP_7ScaleInE1ELSS_1EEEEEENS4_6LayoutINS5_IJNSA_ILi2EEESC_SC_EEENS5_IJSC_NSA_ILi0EEESY_EEEEENS5_IJNS4_10UnderscoreES11_S11_EEEEENS4_13SM90_TMA_LOADENS4_14ComposedLayoutINS4_7SwizzleILi3ELi4ELi3EEENS4_18smem_ptr_flag_bitsILi16EEENSV_INS5_IJNSA_ILi8EEESI_EEENS5_IJSI_SC_EEEEEEEvNS4_8identityENS4_23SM90_TMA_LOAD_MULTICASTES1E_vS1F_EENS_8epilogue10collective6detail29Sm90TmaWarpSpecializedAdapterINS1J_15DefaultEpilogueISK_SL_SL_NS1I_6thread17LinearCombinationISK_Li1EffLNS1N_9ScaleType4KindE0ELNS_15FloatRoundStyleE2ESK_EENS1_15EpilogueDefaultEEEEEvvEEEEvNT_6ParamsE)
        .other          _ZN7cutlass13device_kernelINS_4gemm6kernel13GemmUniversalIN4cute5tupleIJiiiiEEENS1_10collective13CollectiveMmaINS1_34MainloopSm90TmaGmmaWarpSpecializedILi4ENS5_IJNS4_1CILi4EEENSA_ILi1EEESC_EEENS1_35KernelTmaWarpSpecializedCooperativeEEENS5_IJNSA_ILi256EEENSA_ILi128EEENSA_ILi64EEEEEENS_10bfloat16_tENS5_IJlSC_lEEESK_SL_NS4_8TiledMMAINS4_8MMA_AtomIJNS4_4SM904GMMA28MMA_64x128x16_F32BF16BF16_SSILNSP_5MajorE0ELSR_0ELNSP_7ScaleInE1ELSS_1EEEEEENS4_6LayoutINS5_IJNSA_ILi2EEESC_SC_EEENS5_IJSC_NSA_ILi0EEESY_EEEEENS5_IJNS4_10UnderscoreES11_S11_EEEEENS4_13SM90_TMA_LOADENS4_14ComposedLayoutINS4_7SwizzleILi3ELi4ELi3EEENS4_18smem_ptr_flag_bitsILi16EEENSV_INS5_IJNSA_ILi8EEESI_EEENS5_IJSI_SC_EEEEEEEvNS4_8identityENS4_23SM90_TMA_LOAD_MULTICASTES1E_vS1F_EENS_8epilogue10collective6detail29Sm90TmaWarpSpecializedAdapterINS1J_15DefaultEpilogueISK_SL_SL_NS1I_6thread17LinearCombinationISK_Li1EffLNS1N_9ScaleType4KindE0ELNS_15FloatRoundStyleE2ESK_EENS1_15EpilogueDefaultEEEEEvvEEEEvNT_6ParamsE,@"STO_CUDA_ENTRY STV_DEFAULT"
_ZN7cutlass13device_kernelINS_4gemm6kernel13GemmUniversalIN4cute5tupleIJiiiiEEENS1_10collective13CollectiveMmaINS1_34MainloopSm90TmaGmmaWarpSpecializedILi4ENS5_IJNS4_1CILi4EEENSA_ILi1EEESC_EEENS1_35KernelTmaWarpSpecializedCooperativeEEENS5_IJNSA_ILi256EEENSA_ILi128EEENSA_ILi64EEEEEENS_10bfloat16_tENS5_IJlSC_lEEESK_SL_NS4_8TiledMMAINS4_8MMA_AtomIJNS4_4SM904GMMA28MMA_64x128x16_F32BF16BF16_SSILNSP_5MajorE0ELSR_0ELNSP_7ScaleInE1ELSS_1EEEEEENS4_6LayoutINS5_IJNSA_ILi2EEESC_SC_EEENS5_IJSC_NSA_ILi0EEESY_EEEEENS5_IJNS4_10UnderscoreES11_S11_EEEEENS4_13SM90_TMA_LOADENS4_14ComposedLayoutINS4_7SwizzleILi3ELi4ELi3EEENS4_18smem_ptr_flag_bitsILi16EEENSV_INS5_IJNSA_ILi8EEESI_EEENS5_IJSI_SC_EEEEEEEvNS4_8identityENS4_23SM90_TMA_LOAD_MULTICASTES1E_vS1F_EENS_8epilogue10collective6detail29Sm90TmaWarpSpecializedAdapterINS1J_15DefaultEpilogueISK_SL_SL_NS1I_6thread17LinearCombinationISK_Li1EffLNS1N_9ScaleType4KindE0ELNS_15FloatRoundStyleE2ESK_EENS1_15EpilogueDefaultEEEEEvvEEEEvNT_6ParamsE:
[----:B------:R-:W0:Y:S01]  /*0000*/  LDC R1, c[0x0][0x28] ;  /* 0x00000a00ff017b82 */ /* 0x000e220000000800 */
[----:B------:R-:W1:Y:S01]  /*0010*/  S2R R18, SR_TID.X ;  /* 0x0000000000127919 */ /* 0x000e620000002100 */
[----:B------:R-:W-:Y:S01]  /*0020*/  ELECT P0, URZ, PT ;  /* 0x00000000003f782f */ /* 0x000fe20003800000 */
[----:B------:R-:W-:Y:S01]  /*0030*/  BSSY B0, `(.L_x_0) ;  /* 0x000000f000007945 */ /* 0x000fe20003800000 */
[--C-:B-1----:R-:W-:Y:S02]  /*0040*/  SHF.R.U32.HI R0, RZ, 0x5, R18.reuse ;  /* 0x00000005ff007819 */ /* 0x102fe40000011612 */
[----:B------:R-:W-:-:S03]  /*0050*/  SHF.R.U32.HI R3, RZ, 0x7, R18 ;  /* 0x00000007ff037819 */ /* 0x000fc60000011612 */
[----:B------:R-:W1:Y:S04]  /*0060*/  SHFL.IDX PT, R2, R0, RZ, 0x1f ;  /* 0x00001fff00027589 */ /* 0x000e6800000e0000 */
[----:B------:R2:W3:Y:S01]  /*0070*/  SHFL.IDX PT, R5, R3, RZ, 0x1f ;  /* 0x00001fff03057589 */ /* 0x0004e200000e0000 */
[----:B-1----:R-:W-:-:S13]  /*0080*/  ISETP.NE.OR P0, PT, R2, RZ, !P0 ;  /* 0x000000ff0200720c */ /* 0x002fda0004705670 */
[----:B0-23--:R-:W-:Y:S05]  /*0090*/  @P0 BRA `(.L_x_1) ;  /* 0x0000000000200947 */ /* 0x00dfea0003800000 */
[----:B------:R-:W-:Y:S02]  /*00a0*/  ULDC.64 UR4, c[0x0][0x198] ;  /* 0x0000660000047ab9 */ /* 0x000fe40000000a00 */
[----:B------:R-:W-:Y:S02]  /*00b0*/  UIADD3 UR6, UP0, UR4, 0xf0, URZ ;  /* 0x000000f004067890 */ /* 0x000fe4000ff1e03f */
[----:B------:R-:W-:Y:S02]  /*00c0*/  UIADD3 UR4, UP1, UR4, 0x1f0, URZ ;  /* 0x000001f004047890 */ /* 0x000fe4000ff3e03f */
[----:B------:R-:W-:Y:S02]  /*00d0*/  UIADD3.X UR7, URZ, UR5, URZ, UP0, !UPT ;  /* 0x000000053f077290 */ /* 0x000fe400087fe43f */
[----:B------:R-:W-:-:S07]  /*00e0*/  UIADD3.X UR5, URZ, UR5, URZ, UP1, !UPT ;  /* 0x000000053f057290 */ /* 0x000fce0008ffe43f */
[----:B------:R0:W-:Y:S02]  /*00f0*/  UTMACCTL.PF [UR6] ;  /* 0x00000000060079b9 */ /* 0x0001e40008040000 */
[----:B------:R0:W-:Y:S02]  /*0100*/  UTMACCTL.PF [UR4] ;  /* 0x00000000040079b9 */ /* 0x0001e40008040000 */
[----:B0-----:R-:W-:Y:S01]  /*0110*/  NOP ;  /* 0x0000000000007918 */ /* 0x001fe20000000000 */
.L_x_1:
[----:B------:R-:W-:Y:S05]  /*0120*/  BSYNC B0 ;  /* 0x0000000000007941 */ /* 0x000fea0003800000 */
.L_x_0:
[----:B------:R-:W0:Y:S02]  /*0130*/  SHFL.IDX PT, R3, R0, RZ, 0x1f ;  /* 0x00001fff00037589 */ /* 0x000e2400000e0000 */
[----:B0-----:R-:W-:-:S13]  /*0140*/  ISETP.NE.AND P0, PT, R3, RZ, PT ;  /* 0x000000ff0300720c */ /* 0x001fda0003f05270 */
[----:B------:R-:W-:Y:S05]  /*0150*/  @P0 BRA `(.L_x_2) ;  /* 0x0000000000580947 */ /* 0x000fea0003800000 */
[----:B------:R-:W0:Y:S01]  /*0160*/  S2UR UR8, SR_CgaCtaId ;  /* 0x00000000000879c3 */ /* 0x000e220000008800 */
[----:B------:R-:W-:Y:S01]  /*0170*/  UMOV UR4, 0x400 ;  /* 0x0000040000047882 */ /* 0x000fe20000000000 */
[----:B------:R-:W-:Y:S01]  /*0180*/  UMOV UR5, 0x1 ;  /* 0x0000000100057882 */ /* 0x000fe20000000000 */
[----:B------:R-:W-:Y:S01]  /*0190*/  UMOV UR6, 0x8 ;  /* 0x0000000800067882 */ /* 0x000fe20000000000 */
[----:B------:R-:W-:Y:S01]  /*01a0*/  ELECT P0, URZ, PT ;  /* 0x00000000003f782f */ /* 0x000fe20003800000 */
[----:B------:R-:W-:-:S04]  /*01b0*/  UIADD3 UR6, -UR6, 0x100000, URZ ;  /* 0x0010000006067890 */ /* 0x000fc8000fffe13f */
[----:B------:R-:W-:Y:S02]  /*01c0*/  USHF.L.U32 UR7, UR6, 0xb, URZ ;  /* 0x0000000b06077899 */ /* 0x000fe4000800063f */
[----:B------:R-:W-:Y:S02]  /*01d0*/  USHF.L.U32 UR6, UR6, 0x1, URZ ;  /* 0x0000000106067899 */ /* 0x000fe4000800063f */
[----:B0-----:R-:W-:Y:S02]  /*01e0*/  ULEA UR8, UR8, UR4, 0x18 ;  /* 0x0000000408087291 */ /* 0x001fe4000f8ec03f */
[----:B------:R-:W-:-:S04]  /*01f0*/  UIADD3 UR4, -UR5, 0x100000, URZ ;  /* 0x0010000005047890 */ /* 0x000fc8000fffe13f */
[----:B------:R-:W-:Y:S02]  /*0200*/  USHF.L.U32 UR5, UR4, 0xb, URZ ;  /* 0x0000000b04057899 */ /* 0x000fe4000800063f */
[----:B------:R-:W-:Y:S01]  /*0210*/  USHF.L.U32 UR4, UR4, 0x1, URZ ;  /* 0x0000000104047899 */ /* 0x000fe2000800063f */
[----:B------:R-:W0:Y:S11]  /*0220*/  FENCE.VIEW.ASYNC.S ;  /* 0x00000000000073c6 */ /* 0x000e360000000000 */
[----:B0-----:R0:W1:Y:S01]  /*0230*/  SYNCS.EXCH.64 URZ, [UR8], UR4 ;  /* 0x00000004083f75b2 */ /* 0x0010620008000100 */
[----:B------:R0:W2:Y:S01]  /*0240*/  SYNCS.EXCH.64 URZ, [UR8+0x20], UR6 ;  /* 0x00002006083f75b2 */ /* 0x0000a20008000100 */
[----:B------:R0:W3:Y:S01]  /*0250*/  SYNCS.EXCH.64 URZ, [UR8+0x8], UR4 ;  /* 0x00000804083f75b2 */ /* 0x0000e20008000100 */
[----:B------:R0:W4:Y:S01]  /*0260*/  SYNCS.EXCH.64 URZ, [UR8+0x28], UR6 ;  /* 0x00002806083f75b2 */ /* 0x0001220008000100 */
[----:B------:R0:W0:Y:S01]  /*0270*/  SYNCS.EXCH.64 URZ, [UR8+0x10], UR4 ;  /* 0x00001004083f75b2 */ /* 0x0000220008000100 */
[----:B------:R0:W0:Y:S01]  /*0280*/  SYNCS.EXCH.64 URZ, [UR8+0x30], UR6 ;  /* 0x00003006083f75b2 */ /* 0x0000220008000100 */
[----:B------:R0:W0:Y:S01]  /*0290*/  SYNCS.EXCH.64 URZ, [UR8+0x18], UR4 ;  /* 0x00001804083f75b2 */ /* 0x0000220008000100 */
[----:B------:R0:W0:Y:S01]  /*02a0*/  SYNCS.EXCH.64 URZ, [UR8+0x38], UR6 ;  /* 0x00003806083f75b2 */ /* 0x0000220008000100 */
[----:B------:R-:W-:Y:S01]  /*02b0*/  NOP ;  /* 0x0000000000007918 */ /* 0x000fe20000000000 */
.L_x_2:
[----:B------:R-:W-:Y:S01]  /*02c0*/  SHF.R.S32.HI R7, RZ, 0x1f, R18 ;  /* 0x0000001fff077819 */ /* 0x000fe20000011412 */
[----:B------:R-:W5:Y:S01]  /*02d0*/  SHFL.IDX PT, R0, R0, RZ, 0x1f ;  /* 0x00001fff00007589 */ /* 0x000f6200000e0000 */
[----:B0-----:R-:W0:Y:S01]  /*02e0*/  S2UR UR8, SR_CTAID.X ;  /* 0x00000000000879c3 */ /* 0x001e220000002500 */
[----:B------:R-:W-:Y:S02]  /*02f0*/  ELECT P0, URZ, PT ;  /* 0x00000000003f782f */ /* 0x000fe40003800000 */
[----:B------:R-:W-:Y:S01]  /*0300*/  LEA.HI R7, R7, R18, RZ, 0x7 ;  /* 0x0000001207077211 */ /* 0x000fe200078f38ff */
[----:B------:R-:W1:Y:S01]  /*0310*/  S2R R4, SR_CTAID.Y ;  /* 0x0000000000047919 */ /* 0x000e620000002600 */
[----:B------:R-:W-:Y:S01]  /*0320*/  SHF.R.S32.HI R8, RZ, 0x1f, R3 ;  /* 0x0000001fff087819 */ /* 0x000fe20000011403 */
[----:B------:R-:W-:Y:S01]  /*0330*/  ULDC UR4, c[0x0][0x150] ;  /* 0x0000540000047ab9 */ /* 0x000fe20000000800 */
[----:B------:R-:W-:Y:S01]  /*0340*/  LOP3.LUT R7, R7, 0xffffff80, RZ, 0xc0, !PT ;  /* 0xffffff8007077812 */ /* 0x000fe200078ec0ff */
[----:B------:R-:W-:Y:S01]  /*0350*/  NOP ;  /* 0x0000000000007918 */ /* 0x000fe20000000000 */
[----:B------:R-:W-:Y:S01]  /*0360*/  LEA.HI R8, R8, R3, RZ, 0x2 ;  /* 0x0000000308087211 */ /* 0x000fe200078f10ff */
[----:B------:R-:W2:Y:S01]  /*0370*/  LDC R10, c[0x0][0x144] ;  /* 0x00005100ff0a7b82 */ /* 0x000ea20000000800 */
[----:B------:R-:W-:Y:S01]  /*0380*/  NOP ;  /* 0x0000000000007918 */ /* 0x000fe20000000000 */
[----:B------:R-:W-:Y:S01]  /*0390*/  IMAD.IADD R6, R18, 0x1, -R7 ;  /* 0x0000000112067824 */ /* 0x000fe200078e0a07 */
[----:B------:R-:W-:Y:S01]  /*03a0*/  LOP3.LUT R8, R8, 0x3ffffffc, RZ, 0xc0, !PT ;  /* 0x3ffffffc08087812 */ /* 0x000fe200078ec0ff */
[----:B------:R-:W-:Y:S01]  /*03b0*/  IMAD.MOV.U32 R22, RZ, RZ, 0x1 ;  /* 0x00000001ff167424 */ /* 0x000fe200078e00ff */
[----:B------:R-:W-:-:S02]  /*03c0*/  ISETP.NE.AND P3, PT, R5, RZ, PT ;  /* 0x000000ff0500720c */ /* 0x000fc40003f65270 */
[----:B------:R-:W-:Y:S01]  /*03d0*/  SHF.R.S32.HI R7, RZ, 0x1f, R6 ;  /* 0x0000001fff077819 */ /* 0x000fe20000011406 */
[----:B------:R-:W-:Y:S01]  /*03e0*/  IMAD.IADD R8, R3, 0x1, -R8 ;  /* 0x0000000103087824 */ /* 0x000fe200078e0a08 */
[----:B------:R-:W3:Y:S02]  /*03f0*/  LDC R12, c[0x0][0x140] ;  /* 0x00005000ff0c7b82 */ /* 0x000ee40000000800 */
[----:B------:R-:W-:Y:S02]  /*0400*/  LEA.HI R7, R7, R6, RZ, 0x3 ;  /* 0x0000000607077211 */ /* 0x000fe400078f18ff */
[----:B-----5:R-:W-:Y:S02]  /*0410*/  ISETP.NE.OR P0, PT, R0, RZ, !P0 ;  /* 0x000000ff0000720c */ /* 0x020fe40004705670 */
[--C-:B------:R-:W-:Y:S02]  /*0420*/  SHF.R.S32.HI R0, RZ, 0x3, R7.reuse ;  /* 0x00000003ff007819 */ /* 0x100fe40000011407 */
[----:B------:R-:W-:-:S02]  /*0430*/  SHF.R.S32.HI R7, RZ, 0x1f, R7 ;  /* 0x0000001fff077819 */ /* 0x000fc40000011407 */
[----:B0-----:R-:W-:Y:S02]  /*0440*/  I2FP.F32.U32 R9, UR8 ;  /* 0x0000000800097c45 */ /* 0x001fe40008201000 */
[----:B------:R-:W-:-:S03]  /*0450*/  LEA.HI R7, R7, R0, RZ, 0x2 ;  /* 0x0000000007077211 */ /* 0x000fc600078f10ff */
[----:B------:R-:W-:Y:S01]  /*0460*/  FMUL R9, R9, UR4 ;  /* 0x0000000409097c20 */ /* 0x000fe20008400000 */
[----:B------:R-:W-:Y:S01]  /*0470*/  LOP3.LUT R7, R7, 0xfffffffc, RZ, 0xc0, !PT ;  /* 0xfffffffc07077812 */ /* 0x000fe200078ec0ff */
[----:B------:R-:W-:Y:S01]  /*0480*/  VOTEU.ALL UP0, P0 ;  /* 0x00000000003f7886 */ /* 0x000fe20000000000 */
[----:B-1----:R-:W-:Y:S01]  /*0490*/  I2FP.F32.U32 R11, R4 ;  /* 0x00000004000b7245 */ /* 0x002fe20000201000 */
[----:B------:R-:W-:Y:S01]  /*04a0*/  ULDC UR4, c[0x0][0x154] ;  /* 0x0000550000047ab9 */ /* 0x000fe20000000800 */
[----:B------:R-:W-:Y:S01]  /*04b0*/  VOTEU.ALL UP1, P0 ;  /* 0x00000000003f7886 */ /* 0x000fe20000020000 */
[----:B------:R-:W-:Y:S01]  /*04c0*/  IMAD.IADD R7, R0, 0x1, -R7 ;  /* 0x0000000100077824 */ /* 0x000fe200078e0a07 */
[----:B------:R-:W0:Y:S01]  /*04d0*/  F2I.U32.TRUNC.NTZ R9, R9 ;  /* 0x0000000900097305 */ /* 0x000e22000020f000 */
[----:B------:R-:W1:Y:S01]  /*04e0*/  @!UP0 S2UR UR7, SR_CgaCtaId ;  /* 0x00000000000789c3 */ /* 0x000e620000008800 */
[----:B------:R-:W-:Y:S01]  /*04f0*/  @!UP0 UMOV UR6, 0x400 ;  /* 0x0000040000068882 */ /* 0x000fe20000000000 */
[----:B------:R-:W-:Y:S01]  /*0500*/  IMAD R8, R8, 0x4, R7 ;  /* 0x0000000408087824 */ /* 0x000fe200078e0207 */
[----:B---3--:R-:W-:-:S04]  /*0510*/  ISETP.EQ.U32.AND P2, PT, R12, 0x1, PT ;  /* 0x000000010c00780c */ /* 0x008fc80003f42070 */
[----:B------:R-:W-:-:S04]  /*0520*/  SHF.R.S32.HI R3, RZ, 0x1f, R8 ;  /* 0x0000001fff037819 */ /* 0x000fc80000011408 */
[----:B------:R-:W-:Y:S01]  /*0530*/  LEA.HI R0, R3, R8, RZ, 0x2 ;  /* 0x0000000803007211 */ /* 0x000fe200078f10ff */
[----:B0-----:R-:W-:-:S03]  /*0540*/  IMAD.MOV R7, RZ, RZ, -R9 ;  /* 0x000000ffff077224 */ /* 0x001fc600078e0a09 */
[----:B------:R-:W-:Y:S01]  /*0550*/  LOP3.LUT R9, R0, 0xfffffffc, RZ, 0xc0, !PT ;  /* 0xfffffffc00097812 */ /* 0x000fe200078ec0ff */
[----:B--2---:R-:W-:Y:S02]  /*0560*/  IMAD R3, R10, R7, UR8 ;  /* 0x000000080a037e24 */ /* 0x004fe4000f8e0207 */
[----:B------:R-:W-:Y:S02]  /*0570*/  FMUL R10, R11, UR4 ;  /* 0x000000040b0a7c20 */ /* 0x000fe40008400000 */
[C---:B------:R-:W-:Y:S01]  /*0580*/  IMAD.IADD R0, R8.reuse, 0x1, -R9 ;  /* 0x0000000108007824 */ /* 0x040fe200078e0a09 */
[----:B------:R-:W0:Y:S01]  /*0590*/  LDC R7, c[0x0][0x148] ;  /* 0x00005200ff077b82 */ /* 0x000e220000000800 */
[----:B------:R-:W-:Y:S01]  /*05a0*/  SHF.R.S32.HI R9, RZ, 0x1f, R2 ;  /* 0x0000001fff097819 */ /* 0x000fe20000011402 */
[----:B------:R-:W-:Y:S01]  /*05b0*/  IMAD.SHL.U32 R11, R8, 0x4, RZ ;  /* 0x00000004080b7824 */ /* 0x000fe200078e00ff */
[----:B------:R-:W-:Y:S01]  /*05c0*/  UMOV UR4, 0x20 ;  /* 0x0000002000047882 */ /* 0x000fe20000000000 */
[----:B------:R-:W-:Y:S01]  /*05d0*/  ISETP.NE.AND P4, PT, R0, R3, PT ;  /* 0x000000030000720c */ /* 0x000fe20003f85270 */
[----:B------:R-:W2:Y:S01]  /*05e0*/  F2I.U32.TRUNC.NTZ R10, R10 ;  /* 0x0000000a000a7305 */ /* 0x000ea2000020f000 */
[----:B------:R-:W-:Y:S01]  /*05f0*/  LEA.HI R9, R9, R2, RZ, 0x2 ;  /* 0x0000000209097211 */ /* 0x000fe200078f10ff */
[----:B------:R-:W-:-:S04]  /*0600*/  @!UP0 UIADD3 UR4, -UR4, 0x100000, URZ ;  /* 0x0010000004048890 */ /* 0x000fc8000fffe13f */
[----:B------:R-:W-:Y:S02]  /*0610*/  @!UP0 USHF.L.U32 UR5, UR4, 0xb, URZ ;  /* 0x0000000b04058899 */ /* 0x000fe4000800063f */
[----:B------:R-:W-:Y:S01]  /*0620*/  @!UP0 USHF.L.U32 UR4, UR4, 0x1, URZ ;  /* 0x0000000104048899 */ /* 0x000fe2000800063f */
[----:B------:R-:W-:Y:S01]  /*0630*/  LOP3.LUT R152, R8, 0xc, R11, 0x78, !PT ;  /* 0x0000000c08987812 */ /* 0x000fe200078e780b */
[----:B-1----:R-:W-:Y:S01]  /*0640*/  @!UP0 ULEA UR6, UR7, UR6, 0x18 ;  /* 0x0000000607068291 */ /* 0x002fe2000f8ec03f */
[----:B------:R-:W-:Y:S01]  /*0650*/  LOP3.LUT R9, R9, 0xfffffffc, RZ, 0xc0, !PT ;  /* 0xfffffffc09097812 */ /* 0x000fe200078ec0ff */
[----:B------:R-:W-:Y:S01]  /*0660*/  VOTEU.ALL UP0, P0 ;  /* 0x00000000003f7886 */ /* 0x000fe20000000000 */
[----:B------:R-:W-:Y:S01]  /*0670*/  LOP3.LUT P0, RZ, R6, 0x7, RZ, 0xc0, !PT ;  /* 0x0000000706ff7812 */ /* 0x000fe2000780c0ff */
[----:B------:R-:W-:Y:S02]  /*0680*/  VIADD R6, R5, 0xffffffff ;  /* 0xffffffff05067836 */ /* 0x000fe40000000000 */
[----:B------:R-:W-:Y:S01]  /*0690*/  IMAD.IADD R0, R2, 0x1, -R9 ;  /* 0x0000000102007824 */ /* 0x000fe200078e0a09 */
[----:B------:R-:W-:-:S02]  /*06a0*/  ISETP.LT.U32.AND P0, PT, R152, 0x4, !P0 ;  /* 0x000000049800780c */ /* 0x000fc40004701070 */
[----:B------:R-:W-:Y:S01]  /*06b0*/  @P4 SHF.R.S32.HI R9, RZ, 0x1f, R152 ;  /* 0x0000001fff094819 */ /* 0x000fe20000011498 */
[----:B--2---:R-:W-:Y:S01]  /*06c0*/  IMAD.MOV R24, RZ, RZ, -R10 ;  /* 0x000000ffff187224 */ /* 0x004fe200078e0a0a */
[C---:B------:R-:W-:Y:S01]  /*06d0*/  ISETP.NE.AND P1, PT, R0.reuse, 0x3, PT ;  /* 0x000000030000780c */ /* 0x040fe20003f25270 */
[----:B------:R-:W1:Y:S02]  /*06e0*/  FENCE.VIEW.ASYNC.S ;  /* 0x00000000000073c6 */ /* 0x000e640000000000 */
[----:B-1----:R1:W2:Y:S01]  /*06f0*/  @!UP0 SYNCS.EXCH.64 URZ, [UR6+0x50], UR4 ;  /* 0x00005004063f85b2 */ /* 0x0022a20008000100 */
[----:B------:R-:W-:Y:S01]  /*0700*/  @P4 LEA.HI R9, R9, R152, RZ, 0x2 ;  /* 0x0000009809094211 */ /* 0x000fe200078f10ff */
[----:B0-----:R-:W-:Y:S01]  /*0710*/  IMAD R2, R7, R24, R4 ;  /* 0x0000001807027224 */ /* 0x001fe200078e0204 */
[----:B------:R-:W-:Y:S02]  /*0720*/  ISETP.EQ.OR P1, PT, R0, RZ, !P1 ;  /* 0x000000ff0000720c */ /* 0x000fe40004f22670 */
[----:B------:R-:W-:-:S02]  /*0730*/  @P4 SHF.R.S32.HI R9, RZ, 0x2, R9 ;  /* 0x00000002ff094819 */ /* 0x000fc40000011409 */
[----:B------:R-:W-:Y:S02]  /*0740*/  ISETP.EQ.AND P1, PT, R5, RZ, P1 ;  /* 0x000000ff0500720c */ /* 0x000fe40000f22270 */
[----:B------:R-:W-:Y:S02]  /*0750*/  @P4 ISETP.NE.AND P5, PT, R9, R2, PT ;  /* 0x000000020900420c */ /* 0x000fe40003fa5270 */
[----:B------:R-:W-:Y:S02]  /*0760*/  ISETP.GE.U32.AND P6, PT, R6, 0x2, PT ;  /* 0x000000020600780c */ /* 0x000fe40003fc6070 */
[----:B------:R-:W-:Y:S02]  /*0770*/  SEL R9, RZ, 0x1, !P0 ;  /* 0x00000001ff097807 */ /* 0x000fe40004000000 */
[----:B------:R-:W-:Y:S01]  /*0780*/  @P4 SEL R22, RZ, 0x1, P5 ;  /* 0x00000001ff164807 */ /* 0x000fe20002800000 */
[----:B------:R1:W0:Y:S01]  /*0790*/  @!UP1 SYNCS.EXCH.64 URZ, [UR6+0x58], UR4 ;  /* 0x00005804063f95b2 */ /* 0x0002220008000100 */
[----:B------:R-:W-:Y:S01]  /*07a0*/  SEL R19, RZ, 0x1, !P1 ;  /* 0x00000001ff137807 */ /* 0x000fe20004800000 */
[----:B------:R-:W-:Y:S01]  /*07b0*/  NOP ;  /* 0x0000000000007918 */ /* 0x000fe20000000000 */
[----:B------:R-:W-:-:S02]  /*07c0*/  LOP3.LUT R22, R22, R9, RZ, 0xc0, !PT ;  /* 0x0000000916167212 */ /* 0x000fc400078ec0ff */
[----:B------:R-:W-:Y:S01]  /*07d0*/  SEL R19, R19, 0x2, P6 ;  /* 0x0000000213137807 */ /* 0x000fe20003000000 */
[----:B-12---:R-:W-:Y:S06]  /*07e0*/  @!P2 BRA `(.L_x_3) ;  /* 0x000000000008a947 */ /* 0x006fec0003800000 */
[----:B0---4-:R-:W-:Y:S01]  /*07f0*/  UCGABAR_ARV ;  /* 0x00000000000079c7 */ /* 0x011fe20008000000 */
[----:B------:R-:W-:Y:S05]  /*0800*/  BRA `(.L_x_4) ;  /* 0x0000000000047947 */ /* 0x000fea0003800000 */
.L_x_3:
[----:B0---4-:R-:W-:Y:S01]  /*0810*/  NOP ;  /* 0x0000000000007918 */ /* 0x011fe20000000000 */
.L_x_4:
[----:B------:R-:W0:Y:S01]  /*0820*/  LDC R2, c[0x0][0x65c] ;  /* 0x00019700ff027b82 */ /* 0x000e220000000800 */
[----:B------:R-:W-:Y:S02]  /*0830*/  IMAD.U32 R8, RZ, RZ, UR8 ;  /* 0x00000008ff087e24 */ /* 0x000fe4000f8e00ff */
[----:B------:R-:W-:Y:S01]  /*0840*/  IMAD.MOV.U32 R9, RZ, RZ, RZ ;  /* 0x000000ffff097224 */ /* 0x000fe200078e00ff */
[----:B0-----:R-:W-:-:S04]  /*0850*/  ISETP.NE.AND P1, PT, R2, 0x1, PT ;  /* 0x000000010200780c */ /* 0x001fc80003f25270 */
[----:B------:R-:W-:-:S09]  /*0860*/  P2R R5, PR, RZ, 0x2 ;  /* 0x00000002ff057803 */ /* 0x000fd20000000000 */
[----:B------:R-:W0:Y:S01]  /*0870*/  @P1 LDC R17, c[0x0][0x10] ;  /* 0x00000400ff111b82 */ /* 0x000e220000000800 */
[----:B------:R-:W-:Y:S01]  /*0880*/  @P1 MOV R5, RZ ;  /* 0x000000ff00051202 */ /* 0x000fe20000000f00 */
[----:B------:R-:W-:-:S06]  /*0890*/  @P1 IMAD.MOV.U32 R13, RZ, RZ, RZ ;  /* 0x000000ffff0d1224 */ /* 0x000fcc00078e00ff */
[----:B------:R-:W1:Y:S01]  /*08a0*/  @!P1 LDC R11, c[0x0][0xc] ;  /* 0x00000300ff0b9b82 */ /* 0x000e620000000800 */
[----:B0-----:R-:W-:-:S04]  /*08b0*/  @P1 IMAD.WIDE.U32 R16, R17, UR8, R4 ;  /* 0x0000000811101c25 */ /* 0x001fc8000f8e0004 */
[----:B------:R-:W-:Y:S02]  /*08c0*/  @P1 IMAD.IADD R17, R17, 0x1, R13 ;  /* 0x0000000111111824 */ /* 0x000fe400078e020d */
[----:B-1----:R-:W-:-:S04]  /*08d0*/  @!P1 IMAD.WIDE.U32 R8, R4, R11, R8 ;  /* 0x0000000b04089225 */ /* 0x002fc800078e0008 */
[----:B------:R-:W-:Y:S02]  /*08e0*/  @!P1 IMAD.MOV.U32 R16, RZ, RZ, R8 ;  /* 0x000000ffff109224 */ /* 0x000fe400078e0008 */
[----:B------:R-:W-:Y:S01]  /*08f0*/  @!P1 IMAD.MOV.U32 R17, RZ, RZ, R9 ;  /* 0x000000ffff119224 */ /* 0x000fe200078e0009 */
[----:B------:R-:W-:Y:S06]  /*0900*/  @!P2 BRA `(.L_x_5) ;  /* 0x00000000000ca947 */ /* 0x000fec0003800000 */
[----:B------:R-:W-:Y:S01]  /*0910*/  UCGABAR_WAIT ;  /* 0x0000000000007dc7 */ /* 0x000fe20008000000 */
[----:B------:R-:W-:Y:S01]  /*0920*/  CCTL.IVALL ;  /* 0x00000000ff00798f */ /* 0x000fe20002000000 */
[----:B------:R-:W-:Y:S05]  /*0930*/  BRA `(.L_x_6) ;  /* 0x0000000000047947 */ /* 0x000fea0003800000 */
.L_x_5:
[----:B------:R-:W-:Y:S06]  /*0940*/  BAR.SYNC.DEFER_BLOCKING 0x0 ;  /* 0x0000000000007b1d */ /* 0x000fec0000010000 */
.L_x_6:
[----:B------:R-:W-:Y:S05]  /*0950*/  @!P3 BRA `(.L_x_7) ;  /* 0x000000a40078b947 */ /* 0x000fea0003800000 */
[----:B------:R-:W-:-:S13]  /*0960*/  ISETP.GT.U32.AND P0, PT, R6, 0x1, PT ;  /* 0x000000010600780c */ /* 0x000fda0003f04070 */
[----:B------:R-:W-:Y:S05]  /*0970*/  @P0 EXIT ;  /* 0x000000000000094d */ /* 0x000fea0003800000 */
[----:B------:R-:W-:Y:S01]  /*0980*/  ULDC.64 UR4, c[0x0][0x650] ;  /* 0x0001940000047ab9 */ /* 0x000fe20000000a00 */
[----:B------:R-:W-:Y:S01]  /*0990*/  PRMT R0, RZ, 0x7610, R0 ;  /* 0x00007610ff007816 */ /* 0x000fe20000000000 */
[----:B------:R-:W-:Y:S01]  /*09a0*/  IMAD.MOV.U32 R153, RZ, RZ, -0x1 ;  /* 0xffffffffff997424 */ /* 0x000fe200078e00ff */
[----:B------:R-:W-:Y:S01]  /*09b0*/  ISETP.GE.U32.AND P0, PT, R16, UR4, PT ;  /* 0x0000000410007c0c */ /* 0x000fe2000bf06070 */
[----:B------:R-:W-:Y:S02]  /*09c0*/  IMAD.MOV.U32 R154, RZ, RZ, -0x1 ;  /* 0xffffffffff9a7424 */ /* 0x000fe400078e00ff */
[----:B------:R-:W-:Y:S01]  /*09d0*/  IMAD.MOV.U32 R23, RZ, RZ, -0x1 ;  /* 0xffffffffff177424 */ /* 0x000fe200078e00ff */
[----:B------:R-:W-:-:S13]  /*09e0*/  ISETP.GE.U32.AND.EX P0, PT, R17, UR5, PT, P0 ;  /* 0x0000000511007c0c */ /* 0x000fda000bf06100 */
[----:B------:R-:W-:Y:S05]  /*09f0*/  @P0 BRA `(.L_x_8) ;  /* 0x00000004002c0947 */ /* 0x000fea0003800000 */
[----:B------:R-:W0:Y:S01]  /*0a00*/  LDC.64 R20, c[0x0][0x628] ;  /* 0x00018a00ff147b82 */ /* 0x000e220000000a00 */
[----:B------:R-:W-:Y:S02]  /*0a10*/  IMAD.MOV.U32 R8, RZ, RZ, R16 ;  /* 0x000000ffff087224 */ /* 0x000fe400078e0010 */
[----:B------:R-:W-:-:S05]  /*0a20*/  IMAD.MOV.U32 R9, RZ, RZ, R17 ;  /* 0x000000ffff097224 */ /* 0x000fca00078e0011 */
[----:B------:R-:W1:Y:S08]  /*0a30*/  LDC R0, c[0x0][0x630] ;  /* 0x00018c00ff007b82 */ /* 0x000e700000000800 */
[----:B------:R-:W2:Y:S01]  /*0a40*/  LDC.64 R26, c[0x0][0x620] ;  /* 0x00018800ff1a7b82 */ /* 0x000ea20000000a00 */
[----:B0-----:R-:W-:-:S04]  /*0a50*/  ISETP.NE.U32.AND P0, PT, R20, RZ, PT ;  /* 0x000000ff1400720c */ /* 0x001fc80003f05070 */
[----:B------:R-:W-:-:S13]  /*0a60*/  ISETP.NE.AND.EX P0, PT, R21, RZ, PT, P0 ;  /* 0x000000ff1500720c */ /* 0x000fda0003f05300 */
[----:B-12---:R-:W-:Y:S05]  /*0a70*/  @!P0 BRA `(.L_x_9) ;  /* 0x0000000000288947 */ /* 0x006fea0003800000 */
[----:B------:R-:W0:Y:S02]  /*0a80*/  LDC R13, c[0x0][0x634] ;  /* 0x00018d00ff0d7b82 */ /* 0x000e240000000800 */
[----:B0-----:R-:W-:-:S05]  /*0a90*/  IADD3 R13, P0, R16, R13, RZ ;  /* 0x0000000d100d7210 */ /* 0x001fca0007f1e0ff */
[----:B------:R-:W-:-:S04]  /*0aa0*/  IMAD.X R15, RZ, RZ, R17, P0 ;  /* 0x000000ffff0f7224 */ /* 0x000fc800000e0611 */
[----:B------:R-:W-:-:S04]  /*0ab0*/  IMAD.WIDE.U32 R8, R15, R20, RZ ;  /* 0x000000140f087225 */ /* 0x000fc800078e00ff */
[----:B------:R-:W-:-:S04]  /*0ac0*/  IMAD.WIDE.U32 R10, P0, R13, R21, R8 ;  /* 0x000000150d0a7225 */ /* 0x000fc80007800008 */
[----:B------:R-:W-:Y:S01]  /*0ad0*/  IMAD.WIDE.U32 R8, R13, R20, RZ ;  /* 0x000000140d087225 */ /* 0x000fe200078e00ff */
[----:B------:R-:W-:-:S03]  /*0ae0*/  MOV R12, R11 ;  /* 0x0000000b000c7202 */ /* 0x000fc60000000f00 */
[----:B------:R-:W-:Y:S01]  /*0af0*/  IMAD.X R13, RZ, RZ, RZ, P0 ;  /* 0x000000ffff0d7224 */ /* 0x000fe200000e06ff */
[----:B------:R-:W-:-:S05]  /*0b00*/  IADD3 RZ, P0, R9, R10, RZ ;  /* 0x0000000a09ff7210 */ /* 0x000fca0007f1e0ff */
[----:B------:R-:W-:-:S08]  /*0b10*/  IMAD.WIDE.U32.X R8, R15, R21, R12, P0 ;  /* 0x000000150f087225 */ /* 0x000fd000000e040c */
.L_x_9:
[----:B------:R-:W0:Y:S01]  /*0b20*/  LDC.64 R20, c[0x0][0x640] ;  /* 0x00019000ff147b82 */ /* 0x000e220000000a00 */
[--C-:B------:R-:W-:Y:S01]  /*0b30*/  SHF.R.U64 R28, R8, R0, R9.reuse ;  /* 0x00000000081c7219 */ /* 0x100fe20000001209 */
[----:B------:R-:W-:Y:S01]  /*0b40*/  IMAD R30, R7, R24, R4 ;  /* 0x00000018071e7224 */ /* 0x000fe200078e0204 */
[----:B------:R-:W-:Y:S01]  /*0b50*/  SHF.R.U32.HI R0, RZ, R0, R9 ;  /* 0x00000000ff007219 */ /* 0x000fe20000011609 */
[----:B------:R-:W-:Y:S01]  /*0b60*/  IMAD.MOV.U32 R23, RZ, RZ, 0x1 ;  /* 0x00000001ff177424 */ /* 0x000fe200078e00ff */
[----:B------:R-:W-:-:S03]  /*0b70*/  IADD3 R5, P0, RZ, -R28, RZ ;  /* 0x8000001cff057210 */ /* 0x000fc60007f1e0ff */
[----:B------:R-:W1:Y:S02]  /*0b80*/  LDC R6, c[0x0][0x618] ;  /* 0x00018600ff067b82 */ /* 0x000e640000000800 */
[----:B------:R-:W-:-:S04]  /*0b90*/  IMAD.X R9, RZ, RZ, ~R0, P0 ;  /* 0x000000ffff097224 */ /* 0x000fc800000e0e00 */
[-C--:B------:R-:W-:Y:S02]  /*0ba0*/  IMAD R0, R9, R26.reuse, RZ ;  /* 0x0000001a09007224 */ /* 0x080fe400078e02ff */
[----:B------:R-:W2:Y:S01]  /*0bb0*/  LDC R11, c[0x0][0x608] ;  /* 0x00018200ff0b7b82 */ /* 0x000ea20000000800 */
[----:B------:R-:W-:-:S04]  /*0bc0*/  IMAD.WIDE.U32 R8, R5, R26, R16 ;  /* 0x0000001a05087225 */ /* 0x000fc800078e0010 */
[----:B------:R-:W-:-:S03]  /*0bd0*/  IMAD R5, R5, R27, R0 ;  /* 0x0000001b05057224 */ /* 0x000fc600078e0200 */
[----:B------:R-:W3:Y:S01]  /*0be0*/  LDC R12, c[0x0][0x658] ;  /* 0x00019600ff0c7b82 */ /* 0x000ee20000000800 */
[----:B0-----:R-:W-:Y:S01]  /*0bf0*/  ISETP.NE.U32.AND P0, PT, R20, RZ, PT ;  /* 0x000000ff1400720c */ /* 0x001fe20003f05070 */
[----:B------:R-:W-:Y:S02]  /*0c00*/  IMAD.IADD R5, R9, 0x1, R5 ;  /* 0x0000000109057824 */ /* 0x000fe400078e0205 */
[----:B------:R-:W-:Y:S01]  /*0c10*/  IMAD.MOV.U32 R9, RZ, RZ, -0x1 ;  /* 0xffffffffff097424 */ /* 0x000fe200078e00ff */
[----:B------:R-:W-:-:S03]  /*0c20*/  ISETP.NE.AND.EX P0, PT, R21, RZ, PT, P0 ;  /* 0x000000ff1500720c */ /* 0x000fc60003f05300 */
[----:B------:R-:W0:Y:S01]  /*0c30*/  LDC R15, c[0x0][0x600] ;  /* 0x00018000ff0f7b82 */ /* 0x000e220000000800 */
[-CC-:B-1----:R-:W-:Y:S02]  /*0c40*/  SHF.R.U64 R13, R8, R6.reuse, R5.reuse ;  /* 0x00000006080d7219 */ /* 0x182fe40000001205 */
[----:B------:R-:W-:-:S05]  /*0c50*/  SHF.R.U32.HI R0, RZ, R6, R5 ;  /* 0x00000006ff007219 */ /* 0x000fca0000011605 */
[----:B------:R-:W1:Y:S01]  /*0c60*/  LDC R14, c[0x0][0x648] ;  /* 0x00019200ff0e7b82 */ /* 0x000e620000000800 */
[-CC-:B--2---:R-:W-:Y:S02]  /*0c70*/  SHF.R.U64 R27, R13, R11.reuse, R0.reuse ;  /* 0x0000000b0d1b7219 */ /* 0x184fe40000001200 */
[----:B------:R-:W-:-:S05]  /*0c80*/  SHF.R.U32.HI R5, RZ, R11, R0 ;  /* 0x0000000bff057219 */ /* 0x000fca0000011600 */
[----:B------:R-:W2:Y:S01]  /*0c90*/  LDC R26, c[0x0][0x638] ;  /* 0x00018e00ff1a7b82 */ /* 0x000ea20000000800 */
[-CC-:B---3--:R-:W-:Y:S02]  /*0ca0*/  SHF.R.U64 R24, R27, R12.reuse, R5.reuse ;  /* 0x0000000c1b187219 */ /* 0x188fe40000001205 */
[-C--:B------:R-:W-:Y:S02]  /*0cb0*/  SHF.L.U32 R0, R9, R12.reuse, RZ ;  /* 0x0000000c09007219 */ /* 0x080fe400000006ff */
[----:B------:R-:W-:Y:S01]  /*0cc0*/  SHF.R.U32.HI R5, RZ, R12, R5 ;  /* 0x0000000cff057219 */ /* 0x000fe20000011605 */
[----:B------:R-:W-:Y:S01]  /*0cd0*/  IMAD.MOV.U32 R4, RZ, RZ, R24 ;  /* 0x000000ffff047224 */ /* 0x000fe200078e0018 */
[----:B------:R-:W-:Y:S01]  /*0ce0*/  LOP3.LUT R10, RZ, R0, RZ, 0x33, !PT ;  /* 0x00000000ff0a7212 */ /* 0x000fe200078e33ff */
[----:B------:R-:W3:Y:S01]  /*0cf0*/  LDC R25, c[0x0][0x610] ;  /* 0x00018400ff197b82 */ /* 0x000ee20000000800 */
[----:B------:R-:W-:Y:S05]  /*0d00*/  @!P0 BRA `(.L_x_10) ;  /* 0x0000000000288947 */ /* 0x000fea0003800000 */
[----:B------:R-:W4:Y:S02]  /*0d10*/  LDC R9, c[0x0][0x64c] ;  /* 0x00019300ff097b82 */ /* 0x000f240000000800 */
[----:B----4-:R-:W-:-:S05]  /*0d20*/  IADD3 R9, P0, R24, R9, RZ ;  /* 0x0000000918097210 */ /* 0x010fca0007f1e0ff */
[----:B------:R-:W-:-:S04]  /*0d30*/  IMAD.X R11, RZ, RZ, R5, P0 ;  /* 0x000000ffff0b7224 */ /* 0x000fc800000e0605 */
[----:B------:R-:W-:-:S04]  /*0d40*/  IMAD.WIDE.U32 R4, R11, R20, RZ ;  /* 0x000000140b047225 */ /* 0x000fc800078e00ff */
[----:B------:R-:W-:-:S04]  /*0d50*/  IMAD.WIDE.U32 R6, P0, R9, R21, R4 ;  /* 0x0000001509067225 */ /* 0x000fc80007800004 */
[----:B------:R-:W-:-:S04]  /*0d60*/  IMAD.WIDE.U32 R4, R9, R20, RZ ;  /* 0x0000001409047225 */ /* 0x000fc800078e00ff */
[----:B------:R-:W-:Y:S01]  /*0d70*/  IMAD.X R9, RZ, RZ, RZ, P0 ;  /* 0x000000ffff097224 */ /* 0x000fe200000e06ff */
[----:B------:R-:W-:Y:S01]  /*0d80*/  IADD3 RZ, P0, R5, R6, RZ ;  /* 0x0000000605ff7210 */ /* 0x000fe20007f1e0ff */
[----:B------:R-:W-:-:S04]  /*0d90*/  IMAD.MOV.U32 R8, RZ, RZ, R7 ;  /* 0x000000ffff087224 */ /* 0x000fc800078e0007 */
[----:B------:R-:W-:-:S08]  /*0da0*/  IMAD.WIDE.U32.X R4, R11, R21, R8, P0 ;  /* 0x000000150b047225 */ /* 0x000fd000000e0408 */
.L_x_10:
[----:B-1----:R-:W-:Y:S01]  /*0db0*/  SHF.R.U64 R4, R4, R14, R5 ;  /* 0x0000000e04047219 */ /* 0x002fe20000001205 */
[----:B0-----:R-:W-:Y:S01]  /*0dc0*/  VIADD R6, R15, 0xffffffff ;  /* 0xffffffff0f067836 */ /* 0x001fe20000000000 */
[----:B------:R-:W-:Y:S01]  /*0dd0*/  SHF.L.U32 R0, R23, R12, RZ ;  /* 0x0000000c17007219 */ /* 0x000fe200000006ff */
[----:B------:R-:W-:Y:S01]  /*0de0*/  IMAD.MOV.U32 R23, RZ, RZ, R28 ;  /* 0x000000ffff177224 */ /* 0x000fe200078e001c */
[----:B------:R-:W-:Y:S01]  /*0df0*/  LOP3.LUT R5, R27, R10, RZ, 0xc0, !PT ;  /* 0x0000000a1b057212 */ /* 0x000fe200078ec0ff */
[----:B------:R-:W-:Y:S01]  /*0e00*/  IMAD.MOV R7, RZ, RZ, -R4 ;  /* 0x000000ffff077224 */ /* 0x000fe200078e0a04 */
[----:B------:R-:W-:Y:S02]  /*0e10*/  SEL R3, R3, R30, !P1 ;  /* 0x0000001e03037207 */ /* 0x000fe40004800000 */
[----:B------:R-:W-:Y:S01]  /*0e20*/  LOP3.LUT R6, R13, R6, RZ, 0xc0, !PT ;  /* 0x000000060d067212 */ /* 0x000fe200078ec0ff */
[----:B------:R-:W-:Y:S02]  /*0e30*/  IMAD R4, R0, R4, R5 ;  /* 0x0000000400047224 */ /* 0x000fe400078e0205 */
[----:B--2---:R-:W-:-:S02]  /*0e40*/  IMAD R0, R7, R26, R24 ;  /* 0x0000001a07007224 */ /* 0x004fc400078e0218 */
[----:B---3--:R-:W-:Y:S02]  /*0e50*/  IMAD R3, R4, R25, R3 ;  /* 0x0000001904037224 */ /* 0x008fe400078e0203 */
[----:B------:R-:W-:Y:S02]  /*0e60*/  IMAD.MOV.U32 R5, RZ, RZ, 0x1 ;  /* 0x00000001ff057424 */ /* 0x000fe400078e00ff */
[----:B------:R-:W-:-:S03]  /*0e70*/  IMAD R4, R0, R15, R6 ;  /* 0x0000000f00047224 */ /* 0x000fc600078e0206 */
[----:B------:R-:W-:Y:S02]  /*0e80*/  PRMT R0, R5, 0x7610, R0 ;  /* 0x0000761005007816 */ /* 0x000fe40000000000 */
[----:B------:R-:W-:Y:S02]  /*0e90*/  SEL R154, R4, R3, !P1 ;  /* 0x00000003049a7207 */ /* 0x000fe40004800000 */
[----:B------:R-:W-:-:S07]  /*0ea0*/  SEL R153, R3, R4, !P1 ;  /* 0x0000000403997207 */ /* 0x000fce0004800000 */
.L_x_8:
[----:B------:R-:W-:-:S08]  /*0eb0*/  NOP ;  /* 0x0000000000007918 */ /* 0x000fd00000000000 */
[----:B------:R-:W0:Y:S02]  /*0ec0*/  USETMAXREG.TRY_ALLOC.CTAPOOL UP0, 0xe8 ;  /* 0x000000e8000079c8 */ /* 0x000e240008000600 */
[----:B0-----:R-:W-:-:S13]  /*0ed0*/  PLOP3.LUT P0, PT, PT, PT, UP0, 0x80, 0x0 ;  /* 0x000000000000781c */ /* 0x001fda0003f0f008 */
[----:B------:R-:W-:Y:S05]  /*0ee0*/  @!P0 BRA `(.L_x_8) ;  /* 0xfffffffc00f08947 */ /* 0x000fea000383ffff */
[----:B------:R-:W-:Y:S01]  /*0ef0*/  ULDC.64 UR4, c[0x0][0x598] ;  /* 0x0001660000047ab9 */ /* 0x000fe20000000a00 */
[----:B------:R-:W-:Y:S01]  /*0f00*/  ULDC.64 UR36, c[0x0][0x208] ;  /* 0x0000820000247ab9 */ /* 0x000fe20000000a00 */
[----:B------:R-:W-:-:S04]  /*0f10*/  ISETP.NE.U32.AND P0, PT, RZ, UR4, PT ;  /* 0x00000004ff007c0c */ /* 0x000fc8000bf05070 */
[----:B------:R-:W-:-:S13]  /*0f20*/  ISETP.NE.AND.EX P0, PT, RZ, UR5, PT, P0 ;  /* 0x00000005ff007c0c */ /* 0x000fda000bf05300 */
[----:B------:R-:W-:Y:S05]  /*0f30*/  @!P0 BRA `(.L_x_11) ;  /* 0x00000000001c8947 */ /* 0x000fea0003800000 */
[----:B------:R-:W0:Y:S02]  /*0f40*/  LDC.64 R4, c[0x0][0x598] ;  /* 0x00016600ff047b82 */ /* 0x000e240000000a00 */
[----:B0-----:R-:W2:Y:S02]  /*0f50*/  LDG.E.64 R4, desc[UR36][R4.64] ;  /* 0x0000002404047981 */ /* 0x001ea4000c1e1b00 */
[----:B--2---:R-:W-:-:S04]  /*0f60*/  ISETP.NE.U32.AND P0, PT, R4, RZ, PT ;  /* 0x000000ff0400720c */ /* 0x004fc80003f05070 */
[----:B------:R-:W-:-:S13]  /*0f70*/  ISETP.NE.AND.EX P0, PT, R5, RZ, PT, P0 ;  /* 0x000000ff0500720c */ /* 0x000fda0003f05300 */
[----:B------:R-:W-:Y:S05]  /*0f80*/  @!P0 BRA `(.L_x_11) ;  /* 0x0000000000088947 */ /* 0x000fea0003800000 */
[----:B------:R0:W5:Y:S01]  /*0f90*/  LD.E R155, desc[UR36][R4.64] ;  /* 0x00000024049b7980 */ /* 0x000162000c101900 */
[----:B------:R-:W-:Y:S05]  /*0fa0*/  BRA `(.L_x_12) ;  /* 0x0000000000247947 */ /* 0x000fea0003800000 */
.L_x_11:
[----:B------:R-:W-:Y:S02]  /*0fb0*/  ULDC.64 UR4, c[0x0][0x588] ;  /* 0x0001620000047ab9 */ /* 0x000fe40000000a00 */
[----:B------:R-:W-:-:S04]  /*0fc0*/  ISETP.NE.U32.AND P0, PT, RZ, UR4, PT ;  /* 0x00000004ff007c0c */ /* 0x000fc8000bf05070 */
[----:B------:R-:W-:-:S13]  /*0fd0*/  ISETP.NE.AND.EX P0, PT, RZ, UR5, PT, P0 ;  /* 0x00000005ff007c0c */ /* 0x000fda000bf05300 */
[----:B------:R-:W-:Y:S05]  /*0fe0*/  @!P0 BRA `(.L_x_13) ;  /* 0x00000000000c8947 */ /* 0x000fea0003800000 */
[----:B------:R-:W0:Y:S02]  /*0ff0*/  LDC.64 R4, c[0x0][0x588] ;  /* 0x00016200ff047b82 */ /* 0x000e240000000a00 */
[----:B0-----:R1:W5:Y:S01]  /*1000*/  LDG.E R155, desc[UR36][R4.64] ;  /* 0x00000024049b7981 */ /* 0x001362000c1e1900 */
[----:B------:R-:W-:Y:S05]  /*1010*/  BRA `(.L_x_12) ;  /* 0x0000000000087947 */ /* 0x000fea0003800000 */
.L_x_13:
[----:B------:R-:W-:Y:S02]  /*1020*/  ULDC UR4, c[0x0][0x580] ;  /* 0x0001600000047ab9 */ /* 0x000fe40000000800 */
[----:B------:R-:W-:-:S07]  /*1030*/  MOV R155, UR4 ;  /* 0x00000004009b7c02 */ /* 0x000fce0008000f00 */
.L_x_12:
[----:B------:R-:W-:Y:S02]  /*1040*/  ULDC.64 UR4, c[0x0][0x5a0] ;  /* 0x0001680000047ab9 */ /* 0x000fe40000000a00 */
[----:B------:R-:W-:-:S04]  /*1050*/  ISETP.NE.U32.AND P0, PT, RZ, UR4, PT ;  /* 0x00000004ff007c0c */ /* 0x000fc8000bf05070 */
[----:B------:R-:W-:-:S13]  /*1060*/  ISETP.NE.AND.EX P0, PT, RZ, UR5, PT, P0 ;  /* 0x00000005ff007c0c */ /* 0x000fda000bf05300 */
[----:B------:R-:W-:Y:S05]  /*1070*/  @!P0 BRA `(.L_x_14) ;  /* 0x00000000001c8947 */ /* 0x000fea0003800000 */
[----:B01----:R-:W0:Y:S02]  /*1080*/  LDC.64 R4, c[0x0][0x5a0] ;  /* 0x00016800ff047b82 */ /* 0x003e240000000a00 */
[----:B0-----:R-:W2:Y:S02]  /*1090*/  LDG.E.64 R4, desc[UR36][R4.64] ;  /* 0x0000002404047981 */ /* 0x001ea4000c1e1b00 */
[----:B--2---:R-:W-:-:S04]  /*10a0*/  ISETP.NE.U32.AND P0, PT, R4, RZ, PT ;  /* 0x000000ff0400720c */ /* 0x004fc80003f05070 */
[----:B------:R-:W-:-:S13]  /*10b0*/  ISETP.NE.AND.EX P0, PT, R5, RZ, PT, P0 ;  /* 0x000000ff0500720c */ /* 0x000fda0003f05300 */
[----:B------:R-:W-:Y:S05]  /*10c0*/  @!P0 BRA `(.L_x_14) ;  /* 0x0000000000088947 */ /* 0x000fea0003800000 */
[----:B------:R0:W5:Y:S01]  /*10d0*/  LD.E R156, desc[UR36][R4.64] ;  /* 0x00000024049c7980 */ /* 0x000162000c101900 */
[----:B------:R-:W-:Y:S05]  /*10e0*/  BRA `(.L_x_15) ;  /* 0x0000000000247947 */ /* 0x000fea0003800000 */
.L_x_14:
[----:B------:R-:W-:Y:S02]  /*10f0*/  ULDC.64 UR4, c[0x0][0x590] ;  /* 0x0001640000047ab9 */ /* 0x000fe40000000a00 */
[----:B------:R-:W-:-:S04]  /*1100*/  ISETP.NE.U32.AND P0, PT, RZ, UR4, PT ;  /* 0x00000004ff007c0c */ /* 0x000fc8000bf05070 */
[----:B------:R-:W-:-:S13]  /*1110*/  ISETP.NE.AND.EX P0, PT, RZ, UR5, PT, P0 ;  /* 0x00000005ff007c0c */ /* 0x000fda000bf05300 */
[----:B------:R-:W-:Y:S05]  /*1120*/  @!P0 BRA `(.L_x_16) ;  /* 0x00000000000c8947 */ /* 0x000fea0003800000 */
[----:B------:R-:W2:Y:S02]  /*1130*/  LDC.64 R156, c[0x0][0x590] ;  /* 0x00016400ff9c7b82 */ /* 0x000ea40000000a00 */
[----:B--2---:R2:W5:Y:S01]  /*1140*/  LDG.E R156, desc[UR36][R156.64] ;  /* 0x000000249c9c7981 */ /* 0x004562000c1e1900 */
[----:B------:R-:W-:Y:S05]  /*1150*/  BRA `(.L_x_15) ;  /* 0x0000000000087947 */ /* 0x000fea0003800000 */
.L_x_16:
[----:B------:R-:W-:Y:S02]  /*1160*/  ULDC UR4, c[0x0][0x584] ;  /* 0x0001610000047ab9 */ /* 0x000fe40000000800 */
[----:B------:R-:W-:-:S07]  /*1170*/  IMAD.U32 R156, RZ, RZ, UR4 ;  /* 0x00000004ff9c7e24 */ /* 0x000fce000f8e00ff */
.L_x_15:
[----:B------:R-:W-:-:S13]  /*1180*/  LOP3.LUT P0, RZ, R0, 0xff, RZ, 0xc0, !PT ;  /* 0x000000ff00ff7812 */ /* 0x000fda000780c0ff */
[----:B------:R-:W-:Y:S05]  /*1190*/  @!P0 EXIT ;  /* 0x000000000000894d */ /* 0x000fea0003800000 */
[----:B------:R-:W-:Y:S01]  /*11a0*/  ULDC UR4, c[0x0][0x28c] ;  /* 0x0000a30000047ab9 */ /* 0x000fe20000000800 */
[----:B------:R-:W-:Y:S01]  /*11b0*/  LOP3.LUT R166, R19, 0x1, RZ, 0xfc, !PT ;  /* 0x0000000113a67812 */ /* 0x000fe200078efcff */
[----:B------:R-:W-:Y:S01]  /*11c0*/  UIADD3 UR4, UR4, 0x3f, URZ ;  /* 0x0000003f04047890 */ /* 0x000fe2000fffe03f */
[----:B------:R-:W-:Y:S01]  /*11d0*/  UMOV UR38, URZ ;  /* 0x0000003f00267c82 */ /* 0x000fe20008000000 */
[----:B------:R-:W-:Y:S02]  /*11e0*/  UMOV UR39, URZ ;  /* 0x0000003f00277c82 */ /* 0x000fe40008000000 */
[----:B------:R-:W-:-:S04]  /*11f0*/  USHF.R.S32.HI UR5, URZ, 0x1f, UR4 ;  /* 0x0000001f3f057899 */ /* 0x000fc80008011404 */
[----:B------:R-:W-:-:S04]  /*1200*/  ULEA.HI UR5, UR5, UR4, URZ, 0x6 ;  /* 0x0000000405057291 */ /* 0x000fc8000f8f303f */
[----:B------:R-:W-:-:S12]  /*1210*/  USHF.R.S32.HI UR40, URZ, 0x6, UR5 ;  /* 0x000000063f287899 */ /* 0x000fd80008011405 */
.L_x_288:
[----:B------:R-:W-:Y:S01]  /*1220*/  LOP3.LUT R0, R18, 0x80, RZ, 0xc0, !PT ;  /* 0x0000008012007812 */ /* 0x000fe200078ec0ff */
[----:B---3--:R-:W3:Y:S01]  /*1230*/  S2UR UR7, SR_CgaCtaId ;  /* 0x00000000000779c3 */ /* 0x008ee20000008800 */
[----:B------:R-:W-:Y:S02]  /*1240*/  UMOV UR6, 0x400 ;  /* 0x0000040000067882 */ /* 0x000fe40000000000 */
[----:B------:R-:W-:-:S06]  /*1250*/  SHF.R.U32.HI R0, RZ, 0x7, R0 ;  /* 0x00000007ff007819 */ /* 0x000fcc0000011600 */
[----:B----4-:R-:W4:Y:S01]  /*1260*/  SHFL.IDX PT, R0, R0, RZ, 0x1f ;  /* 0x00001fff00007589 */ /* 0x010f2200000e0000 */
[----:B---3--:R-:W-:Y:S01]  /*1270*/  ULEA UR6, UR7, UR6, 0x18 ;  /* 0x0000000607067291 */ /* 0x008fe2000f8ec03f */
[----:B----4-:R-:W-:-:S13]  /*1280*/  R2UR UR4, R0 ;  /* 0x00000000000472ca */ /* 0x010fda00000e0000 */
[----:B------:R-:W-:-:S04]  /*1290*/  ULEA.HI UR5, UR4, UR4, URZ, 0x1 ;  /* 0x0000000404057291 */ /* 0x000fc8000f8f083f */
[----:B------:R-:W-:-:S04]  /*12a0*/  ULOP3.LUT UR5, UR5, 0x7fffe, URZ, 0xc0, !UPT ;  /* 0x0007fffe05057892 */ /* 0x000fc8000f8ec03f */
[----:B------:R-:W-:-:S03]  /*12b0*/  UIADD3 UR5, UR4, -UR5, URZ ;  /* 0x8000000504057290 */ /* 0x000fc6000fffe03f */
[----:B------:R-:W-:Y:S01]  /*12c0*/  ULDC UR4, c[0x0][0x28c] ;  /* 0x0000a30000047ab9 */ /* 0x000fe20000000800 */
[----:B------:R-:W-:Y:S01]  /*12d0*/  ULEA UR5, UR5, UR6, 0xd ;  /* 0x0000000605057291 */ /* 0x000fe2000f8e683f */
[----:B------:R-:W-:-:S03]  /*12e0*/  ISETP.LT.AND P0, PT, RZ, UR4, PT ;  /* 0x00000004ff007c0c */ /* 0x000fc6000bf01270 */
[----:B------:R-:W-:-:S04]  /*12f0*/  UIADD3 UR5, UR5, 0x100, URZ ;  /* 0x0000010005057890 */ /* 0x000fc8000fffe03f */
[----:B------:R-:W-:-:S04]  /*1300*/  USHF.R.U32.HI UR5, URZ, 0x4, UR5 ;  /* 0x000000043f057899 */ /* 0x000fc80008011605 */
[----:B------:R-:W-:Y:S02]  /*1310*/  ULOP3.LUT UR41, UR5, 0x3fff, URZ, 0xc0, !UPT ;  /* 0x00003fff05297892 */ /* 0x000fe4000f8ec03f */
[----:B-12---:R-:W-:Y:S10]  /*1320*/  @P0 BRA `(.L_x_17) ;  /* 0x0000000000400947 */ /* 0x006ff40003800000 */
[----:B------:R-:W-:Y:S01]  /*1330*/  MOV R0, 0x0 ;  /* 0x0000000000007802 */ /* 0x000fe20000000f00 */
[----:B------:R-:W-:Y:S01]  /*1340*/  ULDC.64 UR4, c[0x4][0x68] ;  /* 0x01001a0000047ab9 */ /* 0x000fe20000000a00 */
[----:B------:R-:W-:Y:S01]  /*1350*/  ULDC.64 UR6, c[0x4][0x8] ;  /* 0x0100020000067ab9 */ /* 0x000fe20000000a00 */
[----:B01----:R-:W-:Y:S01]  /*1360*/  IMAD.U32 R4, RZ, RZ, UR4 ;  /* 0x00000004ff047e24 */ /* 0x003fe2000f8e00ff */
[----:B------:R0:W1:Y:S01]  /*1370*/  LDC.64 R14, c[0x4][R0] ;  /* 0x01000000000e7b82 */ /* 0x0000620000000a00 */
[----:B------:R-:W-:Y:S01]  /*1380*/  IMAD.U32 R5, RZ, RZ, UR5 ;  /* 0x00000005ff057e24 */ /* 0x000fe2000f8e00ff */
[----:B------:R-:W-:Y:S01]  /*1390*/  ULDC.64 UR4, c[0x4][0x70] ;  /* 0x01001c0000047ab9 */ /* 0x000fe20000000a00 */
[----:B------:R-:W-:Y:S02]  /*13a0*/  IMAD.U32 R10, RZ, RZ, UR6 ;  /* 0x00000006ff0a7e24 */ /* 0x000fe4000f8e00ff */
[----:B------:R-:W-:Y:S02]  /*13b0*/  IMAD.U32 R6, RZ, RZ, UR4 ;  /* 0x00000004ff067e24 */ /* 0x000fe4000f8e00ff */
[----:B------:R-:W-:-:S02]  /*13c0*/  IMAD.U32 R7, RZ, RZ, UR5 ;  /* 0x00000005ff077e24 */ /* 0x000fc4000f8e00ff */
[----:B------:R-:W-:Y:S02]  /*13d0*/  IMAD.U32 R11, RZ, RZ, UR7 ;  /* 0x00000007ff0b7e24 */ /* 0x000fe4000f8e00ff */
[----:B------:R-:W-:Y:S02]  /*13e0*/  IMAD.MOV.U32 R8, RZ, RZ, 0x1e1 ;  /* 0x000001e1ff087424 */ /* 0x000fe400078e00ff */
[----:B------:R-:W-:Y:S02]  /*13f0*/  IMAD.MOV.U32 R12, RZ, RZ, 0x1 ;  /* 0x00000001ff0c7424 */ /* 0x000fe400078e00ff */
[----:B0-----:R-:W-:-:S07]  /*1400*/  IMAD.MOV.U32 R13, RZ, RZ, RZ ;  /* 0x000000ffff0d7224 */ /* 0x001fce00078e00ff */
[----:B------:R-:W-:-:S07]  /*1410*/  LEPC R20, `(.L_x_17) ;  /* 0x000000001014794e */ /* 0x000fce0000000000 */
[----:B-12--5:R-:W-:Y:S05]  /*1420*/  CALL.ABS.NOINC R14 ;  /* 0x000000000e007343 */ /* 0x026fea0003c00000 */
.L_x_17:
[----:B------:R-:W-:-:S13]  /*1430*/  ISETP.NE.AND P0, PT, R166, 0x3, PT ;  /* 0x00000003a600780c */ /* 0x000fda0003f05270 */
[----:B------:R-:W-:Y:S05]  /*1440*/  @!P0 BRA `(.L_x_18) ;  /* 0x0000000000048947 */ /* 0x000fea0003800000 */
[----:B------:R-:W-:Y:S01]  /*1450*/  BPT.TRAP 0x1 ;  /* 0x000000040000795c */ /* 0x000fe20000300000 */
.L_x_18:
[----:B------:R-:W3:Y:S01]  /*1460*/  S2UR UR5, SR_CgaCtaId ;  /* 0x00000000000579c3 */ /* 0x000ee20000008800 */
[----:B------:R-:W-:Y:S01]  /*1470*/  UMOV UR4, 0x400 ;  /* 0x0000040000047882 */ /* 0x000fe20000000000 */
[----:B------:R-:W-:Y:S02]  /*1480*/  IMAD.U32 R0, RZ, RZ, UR38 ;  /* 0x00000026ff007e24 */ /* 0x000fe4000f8e00ff */
[----:B------:R-:W-:-:S03]  /*1490*/  IMAD.U32 R3, RZ, RZ, UR39 ;  /* 0x00000027ff037e24 */ /* 0x000fc6000f8e00ff */
[----:B------:R-:W-:Y:S01]  /*14a0*/  SHF.L.U32 R0, R0, 0x1f, RZ ;  /* 0x0000001f00007819 */ /* 0x000fe200000006ff */
[----:B---3--:R-:W-:-:S06]  /*14b0*/  ULEA UR4, UR5, UR4, 0x18 ;  /* 0x0000000405047291 */ /* 0x008fcc000f8ec03f */
[----:B------:R-:W-:-:S05]  /*14c0*/  MOV R6, UR4 ;  /* 0x0000000400067c02 */ /* 0x000fca0008000f00 */
[----:B------:R-:W-:-:S04]  /*14d0*/  IMAD R3, R3, 0x8, R6 ;  /* 0x0000000803037824 */ /* 0x000fc800078e0206 */
[----:B------:R3:W4:Y:S01]  /*14e0*/  SYNCS.PHASECHK.TRANS64.TRYWAIT P1, [R3+URZ], R0 ;  /* 0x00000000030075a7 */ /* 0x000722000802017f */
[----:B------:R-:W-:Y:S05]  /*14f0*/  @!P0 BRA `(.L_x_19) ;  /* 0x0000000000048947 */ /* 0x000fea0003800000 */
[----:B------:R-:W-:Y:S01]  /*1500*/  BPT.TRAP 0x1 ;  /* 0x000000040000795c */ /* 0x000fe20000300000 */
.L_x_19:
[----:B----4-:R-:W-:Y:S05]  /*1510*/  @P1 BRA `(.L_x_20) ;  /* 0x0000000000081947 */ /* 0x010fea0003800000 */
[----:B------:R-:W4:Y:S02]  /*1520*/  SYNCS.PHASECHK.TRANS64.TRYWAIT P1, [R3+URZ], R0 ;  /* 0x00000000030075a7 */ /* 0x000f24000802017f */
[----:B----4-:R-:W-:Y:S05]  /*1530*/  @!P1 BRA `(.L_x_21) ;  /* 0x000000ac00f09947 */ /* 0x010fea0003800000 */
.L_x_20:
[----:B------:R-:W-:-:S04]  /*1540*/  UISETP.LT.AND UP0, UPT, UR40, 0x1, UPT ;  /* 0x000000012800788c */ /* 0x000fc8000bf01270 */
[----:B------:R-:W-:-:S06]  /*1550*/  USEL UR4, UR40, 0x1, UP0 ;  /* 0x0000000128047887 */ /* 0x000fcc0008000000 */
[----:B---34-:R-:W-:Y:S01]  /*1560*/  IMAD.U32 R0, RZ, RZ, UR4 ;  /* 0x00000004ff007e24 */ /* 0x018fe2000f8e00ff */
[----:B------:R-:W-:Y:S05]  /*1570*/  WARPSYNC.ALL ;  /* 0x0000000000007948 */ /* 0x000fea0003800000 */
[----:B------:R-:W-:-:S04]  /*1580*/  IADD3 R0, -R0, UR40, RZ ;  /* 0x0000002800007c10 */ /* 0x000fc8000fffe1ff */
[----:B------:R-:W-:Y:S02]  /*1590*/  ISETP.GE.AND P1, PT, R0, 0x1, PT ;  /* 0x000000010000780c */ /* 0x000fe40003f26270 */
[----:B------:R-:W-:Y:S01]  /*15a0*/  R2UR UR4, R6 ;  /* 0x00000000060472ca */ /* 0x000fe200000e0000 */
[----:B------:R-:W-:Y:S01]  /*15b0*/  WARPGROUP.ARRIVE ;  /* 0x00000000000079c5 */ /* 0x000fe20000000000 */
[----:B------:R-:W-:Y:S01]  /*15c0*/  UMOV UR9, 0x40000040 ;  /* 0x4000004000097882 */ /* 0x000fe20000000000 */
[----:B------:R-:W-:-:S10]  /*15d0*/  UMOV UR11, 0x40000040 ;  /* 0x40000040000b7882 */ /* 0x000fd40000000000 */
[----:B------:R-:W-:-:S04]  /*15e0*/  UIADD3 UR4, UR4, 0x20100, URZ ;  /* 0x0002010004047890 */ /* 0x000fc8000fffe03f */
[----:B------:R-:W-:-:S04]  /*15f0*/  USHF.R.U32.HI UR4, URZ, 0x4, UR4 ;  /* 0x000000043f047899 */ /* 0x000fc80008011604 */
[----:B------:R-:W-:Y:S02]  /*1600*/  ULOP3.LUT UR5, UR4, 0x3fff, URZ, 0xc0, !UPT ;  /* 0x00003fff04057892 */ /* 0x000fe4000f8ec03f */
[----:B------:R-:W-:Y:S02]  /*1610*/  ULOP3.LUT UR4, UR41, 0x10000, URZ, 0xfc, !UPT ;  /* 0x0001000029047892 */ /* 0x000fe4000f8efc3f */
[----:B------:R-:W-:Y:S02]  /*1620*/  ULOP3.LUT UR5, UR5, 0x10000, URZ, 0xfc, !UPT ;  /* 0x0001000005057892 */ /* 0x000fe4000f8efc3f */
[----:B------:R-:W-:Y:S02]  /*1630*/  ULEA UR6, UR39, UR4, 0xb ;  /* 0x0000000427067291 */ /* 0x000fe4000f8e583f */
[----:B------:R-:W-:-:S05]  /*1640*/  ULEA UR7, UR39, UR5, 0xa ;  /* 0x0000000527077291 */ /* 0x000fca000f8e503f */
[----:B------:R-:W-:Y:S02]  /*1650*/  UMOV UR8, UR6 ;  /* 0x0000000600087c82 */ /* 0x000fe40008000000 */
[----:B------:R-:W-:Y:S02]  /*1660*/  UMOV UR10, UR7 ;  /* 0x00000007000a7c82 */ /* 0x000fe40008000000 */
[----:B------:R-:W-:Y:S01]  /*1670*/  HGMMA.64x128x16.F32.BF16 R88, gdesc[UR8], RZ, !UPT, gsb0 ;  /* 0x01e00000085879f0 */ /* 0x000fe2000c0018ff */
[----:B------:R-:W-:Y:S01]  /*1680*/  UIADD3 UR8, UR6, 0x400, URZ ;  /* 0x0000040006087890 */ /* 0x000fe2000fffe03f */
[----:B------:R-:W-:Y:S01]  /*1690*/  UMOV UR9, 0x40000040 ;  /* 0x4000004000097882 */ /* 0x000fe20000000000 */
[----:B------:R-:W-:Y:S02]  /*16a0*/  WARPGROUP.DEPBAR.LE gsb0, 0x0 ;  /* 0x00008000000079c5 */ /* 0x000fe40000010000 */
[----:B------:R-:W-:-:S07]  /*16b0*/  WARPGROUP.ARRIVE ;  /* 0x00000000000079c5 */ /* 0x000fce0000000000 */
[----:B------:R-:W-:Y:S01]  /*16c0*/  HGMMA.64x128x16.F32.BF16 R24, gdesc[UR8], RZ, !UPT, gsb0 ;  /* 0x01e00000081879f0 */ /* 0x000fe2000c0018ff */
[----:B------:R-:W-:Y:S02]  /*16d0*/  UIADD3 UR8, UR6, 0x2, URZ ;  /* 0x0000000206087890 */ /* 0x000fe4000fffe03f */
[----:B------:R-:W-:Y:S01]  /*16e0*/  UIADD3 UR10, UR7, 0x2, URZ ;  /* 0x00000002070a7890 */ /* 0x000fe2000fffe03f */
[----:B------:R-:W-:Y:S01]  /*16f0*/  UMOV UR9, 0x40000040 ;  /* 0x4000004000097882 */ /* 0x000fe20000000000 */
[----:B------:R-:W-:Y:S01]  /*1700*/  UMOV UR11, 0x40000040 ;  /* 0x40000040000b7882 */ /* 0x000fe20000000000 */
[----:B------:R-:W-:Y:S02]  /*1710*/  WARPGROUP.DEPBAR.LE gsb0, 0x0 ;  /* 0x00008000000079c5 */ /* 0x000fe40000010000 */
[----:B------:R-:W-:-:S06]  /*1720*/  WARPGROUP.ARRIVE ;  /* 0x00000000000079c5 */ /* 0x000fcc0000000000 */
[----:B------:R-:W-:Y:S01]  /*1730*/  HGMMA.64x128x16.F32.BF16 R88, gdesc[UR8], R88, gsb0 ;  /* 0x01e00000085879f0 */ /* 0x000fe20008001858 */
[----:B------:R-:W-:Y:S01]  /*1740*/  UIADD3 UR8, UR6, 0x402, URZ ;  /* 0x0000040206087890 */ /* 0x000fe2000fffe03f */
[----:B------:R-:W-:Y:S01]  /*1750*/  UMOV UR9, 0x40000040 ;  /* 0x4000004000097882 */ /* 0x000fe20000000000 */
[----:B------:R-:W-:Y:S02]  /*1760*/  WARPGROUP.DEPBAR.LE gsb0, 0x0 ;  /* 0x00008000000079c5 */ /* 0x000fe40000010000 */
[----:B------:R-:W-:-:S07]  /*1770*/  WARPGROUP.ARRIVE ;  /* 0x00000000000079c5 */ /* 0x000fce0000000000 */
[----:B------:R-:W-:Y:S01]  /*1780*/  HGMMA.64x128x16.F32.BF16 R24, gdesc[UR8], R24, gsb0 ;  /* 0x01e00000081879f0 */ /* 0x000fe20008001818 */
        /* <DEDUP_REMOVED lines=23> */
[----:B------:R-:W-:Y:S03]  /*1900*/  HGMMA.64x128x16.F32.BF16 R24, gdesc[UR8], R24, gsb0 ;  /* 0x01e00000081879f0 */ /* 0x000fe60008001818 */
[----:B------:R-:W-:Y:S02]  /*1910*/  WARPGROUP.DEPBAR.LE gsb0, 0x0 ;  /* 0x00008000000079c5 */ /* 0x000fe40000010000 */
[----:B------:R-:W-:Y:S05]  /*1920*/  @!P1 BRA `(.L_x_22) ;  /* 0x0000000400749947 */ /* 0x000fea0003800000 */
[----:B------:R-:W-:Y:S02]  /*1930*/  UIADD3 UR6, UR39, 0x1, URZ ;  /* 0x0000000127067890 */ /* 0x000fe4000fffe03f */
[----:B------:R-:W-:Y:S02]  /*1940*/  IMAD.U32 R3, RZ, RZ, UR39 ;  /* 0x00000027ff037e24 */ /* 0x000fe4000f8e00ff */
[----:B------:R-:W-:-:S04]  /*1950*/  UISETP.NE.AND UP0, UPT, UR6, 0x4, UPT ;  /* 0x000000040600788c */ /* 0x000fc8000bf05270 */
[----:B------:R-:W-:Y:S02]  /*1960*/  USEL UR7, URZ, 0x1, UP0 ;  /* 0x000000013f077887 */ /* 0x000fe40008000000 */
[----:B------:R-:W-:Y:S02]  /*1970*/  USEL UR6, UR6, URZ, UP0 ;  /* 0x0000003f06067287 */ /* 0x000fe40008000000 */
[----:B------:R-:W-:-:S06]  /*1980*/  ULOP3.LUT UR7, UR38, UR7, URZ, 0x3c, !UPT ;  /* 0x0000000726077292 */ /* 0x000fcc000f8e3c3f */
[----:B------:R-:W-:-:S07]  /*1990*/  IMAD.U32 R7, RZ, RZ, UR7 ;  /* 0x00000007ff077e24 */ /* 0x000fce000f8e00ff */
.L_x_29:
[----:B------:R-:W-:Y:S05]  /*19a0*/  @!P0 BRA `(.L_x_23) ;  /* 0x0000000000048947 */ /* 0x000fea0003800000 */
[----:B------:R-:W-:Y:S01]  /*19b0*/  BPT.TRAP 0x1 ;  /* 0x000000040000795c */ /* 0x000fe20000300000 */
.L_x_23:
[----:B------:R-:W3:Y:S01]  /*19c0*/  S2UR UR8, SR_CgaCtaId ;  /* 0x00000000000879c3 */ /* 0x000ee20000008800 */
[----:B------:R-:W-:Y:S01]  /*19d0*/  UMOV UR7, 0x400 ;  /* 0x0000040000077882 */ /* 0x000fe20000000000 */
[----:B01----:R-:W-:Y:S01]  /*19e0*/  IMAD.U32 R5, RZ, RZ, UR6 ;  /* 0x00000006ff057e24 */ /* 0x003fe2000f8e00ff */
[----:B------:R-:W-:Y:S01]  /*19f0*/  SHF.L.U32 R4, R7, 0x1f, RZ ;  /* 0x0000001f07047819 */ /* 0x000fe200000006ff */
[----:B---3--:R-:W-:-:S06]  /*1a00*/  ULEA UR7, UR8, UR7, 0x18 ;  /* 0x0000000708077291 */ /* 0x008fcc000f8ec03f */
[----:B------:R-:W-:-:S04]  /*1a10*/  IMAD.U32 R6, RZ, RZ, UR7 ;  /* 0x00000007ff067e24 */ /* 0x000fc8000f8e00ff */
[----:B------:R-:W-:-:S04]  /*1a20*/  IMAD R5, R5, 0x8, R6 ;  /* 0x0000000805057824 */ /* 0x000fc800078e0206 */
[----:B------:R0:W1:Y:S01]  /*1a30*/  SYNCS.PHASECHK.TRANS64.TRYWAIT P1, [R5+URZ], R4 ;  /* 0x00000004050075a7 */ /* 0x000062000802017f */
[----:B------:R-:W-:Y:S05]  /*1a40*/  @!P0 BRA `(.L_x_24) ;  /* 0x0000000000048947 */ /* 0x000fea0003800000 */
[----:B------:R-:W-:Y:S01]  /*1a50*/  BPT.TRAP 0x1 ;  /* 0x000000040000795c */ /* 0x000fe20000300000 */
.L_x_24:
[----:B-1----:R-:W-:Y:S05]  /*1a60*/  @P1 BRA `(.L_x_25) ;  /* 0x0000000000081947 */ /* 0x002fea0003800000 */
[----:B------:R-:W1:Y:S02]  /*1a70*/  SYNCS.PHASECHK.TRANS64.TRYWAIT P1, [R5+URZ], R4 ;  /* 0x00000004050075a7 */ /* 0x000e64000802017f */
[----:B-1----:R-:W-:Y:S05]  /*1a80*/  @!P1 BRA `(.L_x_26) ;  /* 0x000000a800b09947 */ /* 0x002fea0003800000 */
.L_x_25:
[----:B------:R-:W-:Y:S01]  /*1a90*/  ULEA UR7, UR6, UR4, 0xb ;  /* 0x0000000406077291 */ /* 0x000fe2000f8e583f */
[----:B------:R-:W-:Y:S01]  /*1aa0*/  WARPGROUP.ARRIVE ;  /* 0x00000000000079c5 */ /* 0x000fe20000000000 */
[----:B------:R-:W-:Y:S01]  /*1ab0*/  ULEA UR12, UR6, UR5, 0xa ;  /* 0x00000005060c7291 */ /* 0x000fe2000f8e503f */
[----:B------:R-:W-:Y:S01]  /*1ac0*/  UMOV UR9, 0x40000040 ;  /* 0x4000004000097882 */ /* 0x000fe20000000000 */
[----:B------:R-:W-:-:S03]  /*1ad0*/  UMOV UR11, 0x40000040 ;  /* 0x40000040000b7882 */ /* 0x000fc60000000000 */
[----:B------:R-:W-:Y:S02]  /*1ae0*/  UMOV UR8, UR7 ;  /* 0x0000000700087c82 */ /* 0x000fe40008000000 */
[----:B------:R-:W-:Y:S02]  /*1af0*/  UMOV UR10, UR12 ;  /* 0x0000000c000a7c82 */ /* 0x000fe40008000000 */
        /* <DEDUP_REMOVED lines=44> */
[----:B------:R-:W-:Y:S01]  /*1dc0*/  BPT.TRAP 0x1 ;  /* 0x000000040000795c */ /* 0x000fe20000300000 */
.L_x_27:
[----:B------:R-:W-:-:S13]  /*1dd0*/  ISETP.NE.AND P1, PT, R22, RZ, PT ;  /* 0x000000ff1600720c */ /* 0x000fda0003f25270 */
[----:B01----:R-:W-:-:S04]  /*1de0*/  @P1 IMAD R4, R3, 0x8, R6 ;  /* 0x0000000803041824 */ /* 0x003fc800078e0206 */
[----:B------:R-:W-:-:S05]  /*1df0*/  @P1 VIADD R5, R4, 0x20 ;  /* 0x0000002004051836 */ /* 0x000fca0000000000 */
[----:B------:R-:W-:-:S04]  /*1e00*/  @P1 PRMT R5, R152, 0x654, R5 ;  /* 0x0000065498051816 */ /* 0x000fc80000000005 */
[----:B------:R0:W-:Y:S01]  /*1e10*/  @P1 SYNCS.ARRIVE.TRANS64.RED.A1T0 RZ, [R5+URZ], RZ ;  /* 0x000000ff05ff19a7 */ /* 0x0001e2000810043f */
[----:B------:R-:W-:-:S13]  /*1e20*/  ISETP.GT.U32.AND P1, PT, R19, 0x1, PT ;  /* 0x000000011300780c */ /* 0x000fda0003f24070 */
[----:B0-----:R-:W-:Y:S05]  /*1e30*/  @P1 BRA `(.L_x_28) ;  /* 0x0000000000041947 */ /* 0x001fea0003800000 */
[----:B------:R-:W-:Y:S01]  /*1e40*/  BPT.TRAP 0x1 ;  /* 0x000000040000795c */ /* 0x000fe20000300000 */
.L_x_28:
[----:B------:R-:W-:Y:S01]  /*1e50*/  UIADD3 UR6, UR6, 0x1, URZ ;  /* 0x0000000106067890 */ /* 0x000fe2000fffe03f */
[C---:B------:R-:W-:Y:S01]  /*1e60*/  ISETP.GT.AND P2, PT, R0.reuse, 0x1, PT ;  /* 0x000000010000780c */ /* 0x040fe20003f44270 */
[----:B------:R-:W-:Y:S02]  /*1e70*/  VIADD R3, R3, 0x1 ;  /* 0x0000000103037836 */ /* 0x000fe40000000000 */
[----:B------:R-:W-:Y:S01]  /*1e80*/  UISETP.NE.AND UP0, UPT, UR6, 0x4, UPT ;  /* 0x000000040600788c */ /* 0x000fe2000bf05270 */
[----:B------:R-:W-:Y:S02]  /*1e90*/  VIADD R0, R0, 0xffffffff ;  /* 0xffffffff00007836 */ /* 0x000fe40000000000 */
[C---:B------:R-:W-:Y:S01]  /*1ea0*/  ISETP.NE.AND P1, PT, R3.reuse, 0x4, PT ;  /* 0x000000040300780c */ /* 0x040fe20003f25270 */
[----:B------:R-:W-:Y:S02]  /*1eb0*/  USEL UR7, URZ, 0x1, UP0 ;  /* 0x000000013f077887 */ /* 0x000fe40008000000 */
[----:B------:R-:W-:Y:S01]  /*1ec0*/  USEL UR6, UR6, URZ, UP0 ;  /* 0x0000003f06067287 */ /* 0x000fe20008000000 */
[----:B------:R-:W-:-:S03]  /*1ed0*/  SEL R3, R3, RZ, P1 ;  /* 0x000000ff03037207 */ /* 0x000fc60000800000 */
[----:B------:R-:W-:Y:S01]  /*1ee0*/  LOP3.LUT R7, R7, UR7, RZ, 0x3c, !PT ;  /* 0x0000000707077c12 */ /* 0x000fe2000f8e3cff */
[----:B------:R-:W-:Y:S07]  /*1ef0*/  @P2 BRA `(.L_x_29) ;  /* 0xfffffff800a82947 */ /* 0x000fee000383ffff */
.L_x_22:
[----:B------:R-:W3:Y:S02]  /*1f00*/  LDC R0, c[0x0][0x28c] ;  /* 0x0000a300ff007b82 */ /* 0x000ee40000000800 */
[----:B---3--:R-:W-:-:S13]  /*1f10*/  ISETP.GE.AND P1, PT, R0, 0x1, PT ;  /* 0x000000010000780c */ /* 0x008fda0003f26270 */
[----:B------:R-:W-:Y:S05]  /*1f20*/  @!P1 BRA `(.L_x_30) ;  /* 0x0000000000409947 */ /* 0x000fea0003800000 */
[----:B------:R-:W-:Y:S05]  /*1f30*/  @!P0 BRA `(.L_x_31) ;  /* 0x0000000000048947 */ /* 0x000fea0003800000 */
[----:B------:R-:W-:Y:S01]  /*1f40*/  BPT.TRAP 0x1 ;  /* 0x000000040000795c */ /* 0x000fe20000300000 */
.L_x_31:
[----:B------:R-:W-:Y:S01]  /*1f50*/  ISETP.NE.AND P0, PT, R22, RZ, PT ;  /* 0x000000ff1600720c */ /* 0x000fe20003f05270 */
[----:B------:R-:W-:-:S12]  /*1f60*/  UISETP.LT.AND UP1, UPT, UR40, 0x1, UPT ;  /* 0x000000012800788c */ /* 0x000fd8000bf21270 */
[----:B------:R-:W-:-:S05]  /*1f70*/  VOTEU.ANY UP0, P0 ;  /* 0x00000000003f7886 */ /* 0x000fca0000000100 */
[----:B------:R-:W-:-:S04]  /*1f80*/  @UP0 USEL UR4, UR40, 0x1, UP1 ;  /* 0x0000000128040887 */ /* 0x000fc80008800000 */
[----:B------:R-:W-:-:S06]  /*1f90*/  @UP0 UIADD3 UR4, UR39, UR40, -UR4 ;  /* 0x0000002827040290 */ /* 0x000fcc000fffe804 */
[----:B------:R-:W-:-:S05]  /*1fa0*/  IMAD.U32 R0, RZ, RZ, UR4 ;  /* 0x00000004ff007e24 */ /* 0x000fca000f8e00ff */
[----:B------:R-:W-:-:S04]  /*1fb0*/  @P0 SHF.L.U32 R0, R0, 0x3, RZ ;  /* 0x0000000300000819 */ /* 0x000fc800000006ff */
[----:B------:R-:W-:-:S04]  /*1fc0*/  @P0 LOP3.LUT R0, R0, 0x18, RZ, 0xc0, !PT ;  /* 0x0000001800000812 */ /* 0x000fc800078ec0ff */
[----:B------:R-:W-:-:S04]  /*1fd0*/  @P0 IADD3 R3, R6, 0x20, R0 ;  /* 0x0000002006030810 */ /* 0x000fc80007ffe000 */
[----:B------:R-:W-:-:S04]  /*1fe0*/  @P0 PRMT R3, R152, 0x654, R3 ;  /* 0x0000065498030816 */ /* 0x000fc80000000003 */
[----:B------:R3:W-:Y:S01]  /*1ff0*/  @P0 SYNCS.ARRIVE.TRANS64.RED.A1T0 RZ, [R3+URZ], RZ ;  /* 0x000000ff03ff09a7 */ /* 0x0007e2000810043f */
[----:B------:R-:W-:-:S13]  /*2000*/  ISETP.GT.U32.AND P0, PT, R19, 0x1, PT ;  /* 0x000000011300780c */ /* 0x000fda0003f04070 */
[----:B---3--:R-:W-:Y:S05]  /*2010*/  @P0 BRA `(.L_x_30) ;  /* 0x0000000000040947 */ /* 0x008fea0003800000 */
[----:B------:R-:W-:Y:S01]  /*2020*/  BPT.TRAP 0x1 ;  /* 0x000000040000795c */ /* 0x000fe20000300000 */
.L_x_30:
[----:B------:R-:W3:Y:S01]  /*2030*/  LDC R6, c[0x0][0x288] ;  /* 0x0000a200ff067b82 */ /* 0x000ee20000000800 */
[--C-:B------:R-:W-:Y:S01]  /*2040*/  SHF.R.U32.HI R0, RZ, 0x2, R18.reuse ;  /* 0x00000002ff007819 */ /* 0x100fe20000011612 */
[----:B------:R-:W-:Y:S01]  /*2050*/  UIADD3 UR39, UR40, UR39, URZ ;  /* 0x0000002728277290 */ /* 0x000fe2000fffe03f */
[----:B01----:R-:W-:Y:S01]  /*2060*/  SHF.R.U32.HI R5, RZ, 0x7, R18 ;  /* 0x00000007ff057819 */ /* 0x003fe20000011612 */
[----:B------:R-:W-:Y:S01]  /*2070*/  IMAD.SHL.U32 R13, R154, 0x80, RZ ;  /* 0x000000809a0d7824 */ /* 0x000fe200078e00ff */
[----:B------:R-:W-:Y:S01]  /*2080*/  LOP3.LUT R3, R0, 0x7, RZ, 0xc0, !PT ;  /* 0x0000000700037812 */ /* 0x000fe200078ec0ff */
[----:B------:R-:W-:Y:S01]  /*2090*/  USHF.R.U32.HI UR4, URZ, 0x2, UR39 ;  /* 0x000000023f047899 */ /* 0x000fe20008011627 */
[----:B------:R-:W-:Y:S01]  /*20a0*/  LOP3.LUT R4, R18, 0x60, RZ, 0xc0, !PT ;  /* 0x0000006012047812 */ /* 0x000fe200078ec0ff */
[----:B------:R-:W-:Y:S01]  /*20b0*/  ULDC UR8, c[0x0][0x284] ;  /* 0x0000a10000087ab9 */ /* 0x000fe20000000800 */
[----:B------:R-:W-:Y:S01]  /*20c0*/  LOP3.LUT R0, R5, 0x1, RZ, 0xc0, !PT ;  /* 0x0000000105007812 */ /* 0x000fe200078ec0ff */
[----:B------:R-:W-:Y:S01]  /*20d0*/  ULOP3.LUT UR4, UR4, 0x1, URZ, 0xc0, !UPT ;  /* 0x0000000104047892 */ /* 0x000fe2000f8ec03f */
[----:B------:R-:W-:Y:S01]  /*20e0*/  SHF.R.U32.HI R10, RZ, 0x1, R4 ;  /* 0x00000001ff0a7819 */ /* 0x000fe20000011604 */
[----:B------:R-:W-:Y:S01]  /*20f0*/  UISETP.GT.U32.AND UP1, UPT, UR39, 0x3, UPT ;  /* 0x000000032700788c */ /* 0x000fe2000bf24070 */
[----:B------:R-:W-:Y:S01]  /*2100*/  SHF.R.S32.HI R21, RZ, 0x1f, R23 ;  /* 0x0000001fff157819 */ /* 0x000fe20000011417 */
[----:B------:R-:W-:Y:S01]  /*2110*/  IMAD.SHL.U32 R4, R0, 0x40, RZ ;  /* 0x0000004000047824 */ /* 0x000fe200078e00ff */
[--C-:B------:R-:W-:Y:S01]  /*2120*/  IADD3 R5, RZ, -R10, -R3.reuse ;  /* 0x8000000aff057210 */ /* 0x100fe20007ffe803 */
[----:B------:R-:W-:Y:S01]  /*2130*/  UISETP.NE.U32.AND UP0, UPT, UR4, 0x1, UPT ;  /* 0x000000010400788c */ /* 0x000fe2000bf05070 */
[----:B------:R-:W-:Y:S01]  /*2140*/  IMAD.WIDE R8, R153, 0x100, RZ ;  /* 0x0000010099087825 */ /* 0x000fe200078e02ff */
[----:B------:R-:W-:Y:S01]  /*2150*/  ULDC.64 UR6, c[0x0][0x5d0] ;  /* 0x0001740000067ab9 */ /* 0x000fe20000000a00 */
[----:B--2---:R-:W-:Y:S01]  /*2160*/  LOP3.LUT R157, R4, 0x40, R3, 0xe2, !PT ;  /* 0x00000040049d7812 */ /* 0x004fe200078ee203 */
[----:B------:R-:W-:Y:S01]  /*2170*/  UISETP.LT.U32.AND UP1, UPT, UR40, 0x4, UP1 ;  /* 0x000000042800788c */ /* 0x000fe20008f21070 */
[----:B------:R-:W-:Y:S01]  /*2180*/  LOP3.LUT R3, R18, 0x3, RZ, 0xc0, !PT ;  /* 0x0000000312037812 */ /* 0x000fe200078ec0ff */
[----:B------:R-:W-:Y:S01]  /*2190*/  UISETP.GT.U32.AND UP0, UPT, UR40, 0x3, !UP0 ;  /* 0x000000032800788c */ /* 0x000fe2000c704070 */
[----:B------:R-:W-:Y:S01]  /*21a0*/  IMAD R4, R21, UR6, RZ ;  /* 0x0000000615047c24 */ /* 0x000fe2000f8e02ff */
[----:B---3--:R-:W-:Y:S01]  /*21b0*/  ISETP.GE.AND P0, PT, R13, R6, PT ;  /* 0x000000060d00720c */ /* 0x008fe20003f06270 */
[----:B------:R-:W-:Y:S01]  /*21c0*/  IMAD R0, R0, -0x40, R5 ;  /* 0xffffffc000007824 */ /* 0x000fe200078e0205 */
[----:B------:R-:W-:Y:S01]  /*21d0*/  USEL UR5, URZ, 0x1, !UP1 ;  /* 0x000000013f057887 */ /* 0x000fe2000c800000 */
[----:B------:R-:W-:Y:S01]  /*21e0*/  IMAD R12, R3, -0x2, R6 ;  /* 0xfffffffe030c7824 */ /* 0x000fe200078e0206 */
[----:B------:R-:W-:Y:S01]  /*21f0*/  USEL UR4, URZ, 0x1, !UP0 ;  /* 0x000000013f047887 */ /* 0x000fe2000c000000 */
[----:B------:R-:W-:Y:S01]  /*2200*/  IMAD.SHL.U32 R3, R153, 0x100, RZ ;  /* 0x0000010099037824 */ /* 0x000fe200078e00ff */
[----:B------:R-:W-:Y:S01]  /*2210*/  ULOP3.LUT UR39, UR39, 0x3, URZ, 0xc0, !UPT ;  /* 0x0000000327277892 */ /* 0x000fe2000f8ec03f */
[----:B------:R-:W-:Y:S01]  /*2220*/  IMAD.SHL.U32 R6, R18, 0x2, RZ ;  /* 0x0000000212067824 */ /* 0x000fe200078e00ff */
[----:B------:R-:W-:Y:S01]  /*2230*/  ULOP3.LUT UR38, UR4, UR38, UR5, 0x96, !UPT ;  /* 0x0000002604267292 */ /* 0x000fe2000f8e9605 */
[----:B------:R-:W-:Y:S01]  /*2240*/  IMAD R11, R23, UR7, R4 ;  /* 0x00000007170b7c24 */ /* 0x000fe2000f8e0204 */
[----:B------:R-:W-:Y:S01]  /*2250*/  ISETP.GE.OR P0, PT, R3, UR8, P0 ;  /* 0x0000000803007c0c */ /* 0x000fe20008706670 */
[----:B------:R-:W-:Y:S01]  /*2260*/  IMAD.MOV.U32 R153, RZ, RZ, -0x1 ;  /* 0xffffffffff997424 */ /* 0x000fe200078e00ff */
[----:B------:R-:W-:-:S02]  /*2270*/  LOP3.LUT R6, R13, 0x6, R6, 0xf8, !PT ;  /* 0x000000060d067812 */ /* 0x000fc400078ef806 */
[----:B------:R-:W-:Y:S01]  /*2280*/  IADD3 R3, -R3, UR8, R0 ;  /* 0x0000000803037c10 */ /* 0x000fe2000fffe100 */
[----:B------:R-:W-:Y:S01]  /*2290*/  IMAD.IADD R0, R12, 0x1, -R13 ;  /* 0x000000010c007824 */ /* 0x000fe200078e0a0d */
[----:B------:R-:W-:Y:S02]  /*22a0*/  SHF.R.S32.HI R7, RZ, 0x1f, R6 ;  /* 0x0000001fff077819 */ /* 0x000fe40000011406 */
[----:B------:R-:W-:Y:S01]  /*22b0*/  LOP3.LUT R157, R8, R157, R10, 0xfe, !PT ;  /* 0x0000009d089d7212 */ /* 0x000fe200078efe0a */
[----:B------:R-:W-:-:S04]  /*22c0*/  IMAD.WIDE.U32 R4, R23, UR6, R6 ;  /* 0x0000000617047c25 */ /* 0x000fc8000f8e0006 */
[----:B------:R-:W-:Y:S02]  /*22d0*/  IMAD.IADD R11, R5, 0x1, R11 ;  /* 0x00000001050b7824 */ /* 0x000fe400078e020b */
[----:B------:R-:W-:Y:S01]  /*22e0*/  IMAD.MOV.U32 R10, RZ, RZ, R4 ;  /* 0x000000ffff0a7224 */ /* 0x000fe200078e0004 */
[----:B------:R-:W-:Y:S06]  /*22f0*/  @P0 BRA `(.L_x_32) ;  /* 0x0000008400680947 */ /* 0x000fec0003800000 */
[----:B------:R-:W0:Y:S01]  /*2300*/  LDC.64 R4, c[0x0][0x5c8] ;  /* 0x00017200ff047b82 */ /* 0x000e220000000a00 */
[----:B-----5:R-:W-:Y:S01]  /*2310*/  FSETP.NEU.AND P0, PT, R156, RZ, PT ;  /* 0x000000ff9c00720b */ /* 0x020fe20003f0d000 */
[----:B------:R-:W-:Y:S01]  /*2320*/  BSSY B0, `(.L_x_32) ;  /* 0x0000857000007945 */ /* 0x000fe20003800000 */
[----:B------:R-:W-:-:S04]  /*2330*/  ISETP.GT.AND P3, PT, R3, RZ, PT ;  /* 0x000000ff0300720c */ /* 0x000fc80003f64270 */
[----:B------:R-:W-:Y:S01]  /*2340*/  ISETP.GT.AND P1, PT, R0, RZ, P3 ;  /* 0x000000ff0000720c */ /* 0x000fe20001f24270 */
[-C--:B0-----:R-:W-:Y:S02]  /*2350*/  IMAD R12, R9, R4.reuse, RZ ;  /* 0x00000004090c7224 */ /* 0x081fe400078e02ff */
[----:B------:R-:W-:-:S04]  /*2360*/  IMAD.WIDE.U32 R168, R157, R4, R10 ;  /* 0x000000049da87225 */ /* 0x000fc800078e000a */
[----:B------:R-:W-:-:S04]  /*2370*/  IMAD R11, R157, R5, R12 ;  /* 0x000000059d0b7224 */ /* 0x000fc800078e020c */
[----:B------:R-:W-:Y:S01]  /*2380*/  IMAD.IADD R167, R169, 0x1, R11 ;  /* 0x00000001a9a77824 */ /* 0x000fe200078e020b */
[----:B------:R-:W-:Y:S06]  /*2390*/  @!P0 BRA `(.L_x_33) ;  /* 0x0000006000088947 */ /* 0x000fec0003800000 */
[----:B------:R-:W0:Y:S01]  /*23a0*/  LDC.64 R12, c[0x0][0x5b8] ;  /* 0x00016e00ff0c7b82 */ /* 0x000e220000000a00 */
[----:B------:R-:W-:-:S07]  /*23b0*/  ULDC.64 UR4, c[0x0][0x5c0] ;  /* 0x0001700000047ab9 */ /* 0x000fce0000000a00 */
[----:B------:R-:W1:Y:S08]  /*23c0*/  LDC.64 R14, c[0x0][0x5b0] ;  /* 0x00016c00ff0e7b82 */ /* 0x000e700000000a00 */
[----:B------:R-:W2:Y:S01]  /*23d0*/  LDC.64 R10, c[0x0][0x5a8] ;  /* 0x00016a00ff0a7b82 */ /* 0x000ea20000000a00 */
[----:B0-----:R-:W-:-:S04]  /*23e0*/  IMAD R20, R21, R12, RZ ;  /* 0x0000000c15147224 */ /* 0x001fc800078e02ff */
[C---:B------:R-:W-:Y:S02]  /*23f0*/  IMAD R13, R23.reuse, R13, R20 ;  /* 0x0000000d170d7224 */ /* 0x040fe400078e0214 */
[----:B------:R-:W-:-:S04]  /*2400*/  IMAD.WIDE.U32 R20, R23, R12, R6 ;  /* 0x0000000c17147225 */ /* 0x000fc800078e0006 */
[-C--:B-1----:R-:W-:Y:S02]  /*2410*/  IMAD R154, R9, R14.reuse, RZ ;  /* 0x0000000e099a7224 */ /* 0x082fe400078e02ff */
[----:B------:R-:W-:Y:S02]  /*2420*/  IMAD.IADD R159, R21, 0x1, R13 ;  /* 0x00000001159f7824 */ /* 0x000fe400078e020d */
[----:B------:R-:W-:Y:S02]  /*2430*/  IMAD.MOV.U32 R158, RZ, RZ, R20 ;  /* 0x000000ffff9e7224 */ /* 0x000fe400078e0014 */
[C---:B------:R-:W-:Y:S02]  /*2440*/  IMAD R169, R157.reuse, R15, R154 ;  /* 0x0000000f9da97224 */ /* 0x040fe400078e029a */
[----:B------:R-:W-:-:S04]  /*2450*/  IMAD.WIDE.U32 R160, R157, R14, R158 ;  /* 0x0000000e9da07225 */ /* 0x000fc800078e009e */
[----:B------:R-:W-:Y:S01]  /*2460*/  IMAD.IADD R154, R161, 0x1, R169 ;  /* 0x00000001a19a7824 */ /* 0x000fe200078e02a9 */
[----:B--2---:R-:W-:-:S04]  /*2470*/  LEA R162, P0, R160, R10, 0x1 ;  /* 0x0000000aa0a27211 */ /* 0x004fc800078008ff */
[----:B------:R-:W-:-:S05]  /*2480*/  LEA.HI.X R163, R160, R11, R154, 0x1, P0 ;  /* 0x0000000ba0a37211 */ /* 0x000fca00000f0c9a */
[----:B------:R-:W2:Y:S01]  /*2490*/  @P1 LDG.E.LTC128B.U16 R154, desc[UR36][R162.64] ;  /* 0x00000024a29a1981 */ /* 0x000ea2000c1e1520 */
[----:B------:R-:W-:Y:S01]  /*24a0*/  IMAD.WIDE.U32 R164, R157, R14, R6 ;  /* 0x0000000e9da47225 */ /* 0x000fe200078e0006 */
[----:B------:R-:W-:Y:S01]  /*24b0*/  ISETP.GT.AND P2, PT, R0, 0x1, P3 ;  /* 0x000000010000780c */ /* 0x000fe20001f44270 */
[----:B------:R-:W-:Y:S01]  /*24c0*/  BSSY B1, `(.L_x_34) ;  /* 0x0000012000017945 */ /* 0x000fe20003800000 */
[----:B------:R-:W-:Y:S01]  /*24d0*/  LEA R160, P0, R168, UR4, 0x1 ;  /* 0x00000004a8a07c11 */ /* 0x000fe2000f8008ff */
[----:B------:R-:W-:Y:S02]  /*24e0*/  IMAD.IADD R165, R169, 0x1, R165 ;  /* 0x00000001a9a57824 */ /* 0x000fe400078e02a5 */
[----:B------:R-:W-:Y:S01]  /*24f0*/  IMAD.WIDE.U32 R164, R23, R12, R164 ;  /* 0x0000000c17a47225 */ /* 0x000fe200078e00a4 */
[----:B--2---:R-:W-:-:S05]  /*2500*/  SHF.L.U32 R161, R154, 0x10, RZ ;  /* 0x000000109aa17819 */ /* 0x004fca00000006ff */
[----:B------:R-:W-:-:S04]  /*2510*/  FMUL R161, R161, R156 ;  /* 0x0000009ca1a17220 */ /* 0x000fc80000400000 */
[----:B------:R-:W-:Y:S01]  /*2520*/  FFMA R161, R88, R155, R161 ;  /* 0x0000009b58a17223 */ /* 0x000fe200000000a1 */
[----:B------:R-:W-:-:S04]  /*2530*/  IMAD.IADD R88, R13, 0x1, R165 ;  /* 0x000000010d587824 */ /* 0x000fc800078e02a5 */
[----:B------:R-:W-:Y:S02]  /*2540*/  F2FP.BF16.F32.PACK_AB R163, RZ, R161 ;  /* 0x000000a1ffa3723e */ /* 0x000fe400000010ff */
[----:B------:R-:W-:Y:S02]  /*2550*/  LEA.HI.X R161, R168, UR5, R167, 0x1, P0 ;  /* 0x00000005a8a17c11 */ /* 0x000fe400080f0ca7 */
[----:B------:R-:W-:Y:S02]  /*2560*/  PRMT R165, R163, 0x7610, R165 ;  /* 0x00007610a3a57816 */ /* 0x000fe400000000a5 */
[----:B------:R-:W-:-:S03]  /*2570*/  LEA R162, P0, R164, R10, 0x1 ;  /* 0x0000000aa4a27211 */ /* 0x000fc600078008ff */
[----:B------:R0:W-:Y:S01]  /*2580*/  @P1 STG.E.U16 desc[UR36][R160.64], R165 ;  /* 0x000000a5a0001986 */ /* 0x0001e2000c101524 */
[----:B------:R-:W-:Y:S01]  /*2590*/  LEA.HI.X R163, R164, R11, R88, 0x1, P0 ;  /* 0x0000000ba4a37211 */ /* 0x000fe200000f0c58 */
[C---:B------:R-:W-:Y:S01]  /*25a0*/  IMAD.SHL.U32 R164, R14.reuse, 0x8, RZ ;  /* 0x000000080ea47824 */ /* 0x040fe200078e00ff */
[----:B0-----:R-:W-:Y:S01]  /*25b0*/  SHF.L.U64.HI R165, R14, 0x3, R15 ;  /* 0x000000030ea57819 */ /* 0x001fe2000001020f */
[----:B------:R-:W-:Y:S06]  /*25c0*/  @!P2 BRA `(.L_x_35) ;  /* 0x000000000004a947 */ /* 0x000fec0003800000 */
[----:B------:R0:W5:Y:S02]  /*25d0*/  LDG.E.LTC128B.U16 R154, desc[UR36][R162.64+0x2] ;  /* 0x00000224a29a7981 */ /* 0x000164000c1e1520 */
.L_x_35:
[----:B------:R-:W-:Y:S05]  /*25e0*/  BSYNC B1 ;  /* 0x0000000000017941 */ /* 0x000fea0003800000 */
.L_x_34:
[----:B-----5:R-:W-:Y:S01]  /*25f0*/  IMAD.U32 R167, R154, 0x10000, RZ ;  /* 0x000100009aa77824 */ /* 0x020fe200078e00ff */
[----:B------:R-:W-:Y:S01]  /*2600*/  ISETP.GT.AND P0, PT, R3, 0x8, PT ;  /* 0x000000080300780c */ /* 0x000fe20003f04270 */
[----:B------:R-:W-:-:S04]  /*2610*/  IMAD.WIDE.U32 R172, R157, R14, R164 ;  /* 0x0000000e9dac7225 */ /* 0x000fc800078e00a4 */
[----:B------:R-:W-:Y:S01]  /*2620*/  FMUL R88, R167, R156 ;  /* 0x0000009ca7587220 */ /* 0x000fe20000400000 */
[----:B------:R-:W-:Y:S01]  /*2630*/  ISETP.GT.AND P1, PT, R0, RZ, P0 ;  /* 0x000000ff0000720c */ /* 0x000fe20000724270 */
[----:B------:R-:W-:Y:S01]  /*2640*/  IMAD.IADD R171, R169, 0x1, R173 ;  /* 0x00000001a9ab7824 */ /* 0x000fe200078e02ad */
[----:B------:R-:W-:Y:S01]  /*2650*/  IADD3 R167, P4, R20, R172, RZ ;  /* 0x000000ac14a77210 */ /* 0x000fe20007f9e0ff */
[----:B------:R-:W-:-:S04]  /*2660*/  FFMA R89, R89, R155, R88 ;  /* 0x0000009b59597223 */ /* 0x000fc80000000058 */
[----:B------:R-:W-:Y:S01]  /*2670*/  IMAD.X R168, R171, 0x1, R159, P4 ;  /* 0x00000001aba87824 */ /* 0x000fe200020e069f */
[C---:B------:R-:W-:Y:S02]  /*2680*/  LEA R88, P4, R167.reuse, R10, 0x1 ;  /* 0x0000000aa7587211 */ /* 0x040fe400078808ff */
[----:B------:R-:W-:Y:S02]  /*2690*/  F2FP.BF16.F32.PACK_AB R169, RZ, R89 ;  /* 0x00000059ffa9723e */ /* 0x000fe400000010ff */
[--C-:B------:R-:W-:Y:S02]  /*26a0*/  LEA.HI.X R89, R167, R11, R168.reuse, 0x1, P4 ;  /* 0x0000000ba7597211 */ /* 0x100fe400020f0ca8 */
[----:B------:R-:W-:-:S05]  /*26b0*/  PRMT R168, R169, 0x7610, R168 ;  /* 0x00007610a9a87816 */ /* 0x000fca00000000a8 */
[----:B------:R1:W-:Y:S04]  /*26c0*/  @P2 STG.E.U16 desc[UR36][R160.64+0x2], R168 ;  /* 0x000002a8a0002986 */ /* 0x0003e8000c101524 */
[----:B------:R2:W3:Y:S01]  /*26d0*/  @P1 LDG.E.LTC128B.U16 R154, desc[UR36][R88.64] ;  /* 0x00000024589a1981 */ /* 0x0004e2000c1e1520 */
[----:B------:R-:W-:Y:S01]  /*26e0*/  IMAD.SHL.U32 R167, R4, 0x10, RZ ;  /* 0x0000001004a77824 */ /* 0x000fe200078e00ff */
[----:B------:R-:W-:Y:S01]  /*26f0*/  IADD3 R172, P2, R6, R172, RZ ;  /* 0x000000ac06ac7210 */ /* 0x000fe20007f5e0ff */
[----:B------:R-:W-:Y:S03]  /*2700*/  BSSY B1, `(.L_x_36) ;  /* 0x0000011000017945 */ /* 0x000fe60003800000 */
[----:B------:R-:W-:Y:S01]  /*2710*/  IADD3 R170, P4, R167, R160, RZ ;  /* 0x000000a0a7aa7210 */ /* 0x000fe20007f9e0ff */
[----:B------:R-:W-:Y:S01]  /*2720*/  IMAD.X R173, R7, 0x1, R171, P2 ;  /* 0x0000000107ad7824 */ /* 0x000fe200010e06ab */
[----:B------:R-:W-:Y:S01]  /*2730*/  ISETP.GT.AND P2, PT, R0, 0x1, P0 ;  /* 0x000000010000780c */ /* 0x000fe20000744270 */
[----:B------:R-:W-:-:S04]  /*2740*/  IMAD.WIDE.U32 R172, R23, R12, R172 ;  /* 0x0000000c17ac7225 */ /* 0x000fc800078e00ac */
[----:B-1----:R-:W-:Y:S01]  /*2750*/  IMAD.IADD R168, R13, 0x1, R173 ;  /* 0x000000010da87824 */ /* 0x002fe200078e02ad */
[----:B--2---:R-:W-:-:S04]  /*2760*/  LEA R88, P5, R172, R10, 0x1 ;  /* 0x0000000aac587211 */ /* 0x004fc800078a08ff */
[----:B------:R-:W-:Y:S01]  /*2770*/  LEA.HI.X R89, R172, R11, R168, 0x1, P5 ;  /* 0x0000000bac597211 */ /* 0x000fe200028f0ca8 */
[----:B---3--:R-:W-:-:S04]  /*2780*/  IMAD.U32 R169, R154, 0x10000, RZ ;  /* 0x000100009aa97824 */ /* 0x008fc800078e00ff */
[----:B------:R-:W-:-:S04]  /*2790*/  FMUL R169, R169, R156 ;  /* 0x0000009ca9a97220 */ /* 0x000fc80000400000 */
[----:B------:R-:W-:Y:S01]  /*27a0*/  FFMA R90, R90, R155, R169 ;  /* 0x0000009b5a5a7223 */ /* 0x000fe200000000a9 */
[----:B------:R-:W-:-:S04]  /*27b0*/  SHF.L.U64.HI R169, R4, 0x4, R5 ;  /* 0x0000000404a97819 */ /* 0x000fc80000010205 */
[----:B------:R-:W-:Y:S01]  /*27c0*/  F2FP.BF16.F32.PACK_AB R90, RZ, R90 ;  /* 0x0000005aff5a723e */ /* 0x000fe200000010ff */
[----:B------:R-:W-:-:S05]  /*27d0*/  IMAD.X R171, R169, 0x1, R161, P4 ;  /* 0x00000001a9ab7824 */ /* 0x000fca00020e06a1 */
[----:B------:R1:W-:Y:S01]  /*27e0*/  @P1 STG.E.U16 desc[UR36][R170.64], R90 ;  /* 0x0000005aaa001986 */ /* 0x0003e2000c101524 */
[----:B------:R-:W-:Y:S05]  /*27f0*/  @!P2 BRA `(.L_x_37) ;  /* 0x000000000004a947 */ /* 0x000fea0003800000 */
[----:B------:R2:W5:Y:S02]  /*2800*/  LDG.E.LTC128B.U16 R154, desc[UR36][R88.64+0x2] ;  /* 0x00000224589a7981 */ /* 0x000564000c1e1520 */
.L_x_37:
[----:B------:R-:W-:Y:S05]  /*2810*/  BSYNC B1 ;  /* 0x0000000000017941 */ /* 0x000fea0003800000 */
.L_x_36:
[----:B-----5:R-:W-:Y:S01]  /*2820*/  IMAD.U32 R173, R154, 0x10000, RZ ;  /* 0x000100009aad7824 */ /* 0x020fe200078e00ff */
[----:B------:R-:W-:Y:S01]  /*2830*/  ISETP.GT.AND P1, PT, R0, 0x8, P3 ;  /* 0x000000080000780c */ /* 0x000fe20001f24270 */
[----:B------:R-:W-:Y:S02]  /*2840*/  BSSY B1, `(.L_x_38) ;  /* 0x000000a000017945 */ /* 0x000fe40003800000 */
[----:B-1----:R-:W-:-:S04]  /*2850*/  FMUL R90, R173, R156 ;  /* 0x0000009cad5a7220 */ /* 0x002fc80000400000 */
[----:B------:R-:W-:Y:S01]  /*2860*/  FFMA R90, R91, R155, R90 ;  /* 0x0000009b5b5a7223 */ /* 0x000fe2000000005a */
[----:B------:R-:W-:-:S04]  /*2870*/  @P2 IMAD.MOV.U32 R91, RZ, RZ, R171 ;  /* 0x000000ffff5b2224 */ /* 0x000fc800078e00ab */
[----:B------:R-:W-:-:S04]  /*2880*/  F2FP.BF16.F32.PACK_AB R90, RZ, R90 ;  /* 0x0000005aff5a723e */ /* 0x000fc800000010ff */
[----:B------:R-:W-:Y:S02]  /*2890*/  PRMT R168, R90, 0x7610, R168 ;  /* 0x000076105aa87816 */ /* 0x000fe400000000a8 */
[----:B------:R-:W-:-:S05]  /*28a0*/  @P2 MOV R90, R170 ;  /* 0x000000aa005a2202 */ /* 0x000fca0000000f00 */
[----:B------:R1:W-:Y:S01]  /*28b0*/  @P2 STG.E.U16 desc[UR36][R90.64+0x2], R168 ;  /* 0x000002a85a002986 */ /* 0x0003e2000c101524 */
[----:B------:R-:W-:Y:S05]  /*28c0*/  @!P1 BRA `(.L_x_39) ;  /* 0x0000000000049947 */ /* 0x000fea0003800000 */
[----:B------:R3:W5:Y:S02]  /*28d0*/  LDG.E.LTC128B.U16 R154, desc[UR36][R162.64+0x10] ;  /* 0x00001024a29a7981 */ /* 0x000764000c1e1520 */
.L_x_39:
[----:B------:R-:W-:Y:S05]  /*28e0*/  BSYNC B1 ;  /* 0x0000000000017941 */ /* 0x000fea0003800000 */
.L_x_38:
[----:B-1---5:R-:W-:Y:S01]  /*28f0*/  IMAD.U32 R91, R154, 0x10000, RZ ;  /* 0x000100009a5b7824 */ /* 0x022fe200078e00ff */
[----:B------:R-:W-:Y:S01]  /*2900*/  ISETP.GT.AND P2, PT, R0, 0x9, P3 ;  /* 0x000000090000780c */ /* 0x000fe20001f44270 */
[----:B------:R-:W-:Y:S01]  /*2910*/  @P1 IMAD.MOV.U32 R90, RZ, RZ, R160 ;  /* 0x000000ffff5a1224 */ /* 0x000fe200078e00a0 */
[----:B------:R-:W-:Y:S01]  /*2920*/  BSSY B1, `(.L_x_40) ;  /* 0x0000009000017945 */ /* 0x000fe20003800000 */
[----:B------:R-:W-:-:S04]  /*2930*/  FMUL R91, R91, R156 ;  /* 0x0000009c5b5b7220 */ /* 0x000fc80000400000 */
[----:B------:R-:W-:-:S05]  /*2940*/  FFMA R91, R92, R155, R91 ;  /* 0x0000009b5c5b7223 */ /* 0x000fca000000005b */
[----:B------:R-:W-:-:S04]  /*2950*/  F2FP.BF16.F32.PACK_AB R91, RZ, R91 ;  /* 0x0000005bff5b723e */ /* 0x000fc800000010ff */
[----:B------:R-:W-:Y:S01]  /*2960*/  PRMT R92, R91, 0x7610, R92 ;  /* 0x000076105b5c7816 */ /* 0x000fe2000000005c */
[----:B------:R-:W-:-:S05]  /*2970*/  @P1 IMAD.MOV.U32 R91, RZ, RZ, R161 ;  /* 0x000000ffff5b1224 */ /* 0x000fca00078e00a1 */
[----:B------:R1:W-:Y:S01]  /*2980*/  @P1 STG.E.U16 desc[UR36][R90.64+0x10], R92 ;  /* 0x0000105c5a001986 */ /* 0x0003e2000c101524 */
[----:B------:R-:W-:Y:S05]  /*2990*/  @!P2 BRA `(.L_x_41) ;  /* 0x000000000004a947 */ /* 0x000fea0003800000 */
[----:B------:R4:W5:Y:S02]  /*29a0*/  LDG.E.LTC128B.U16 R154, desc[UR36][R162.64+0x12] ;  /* 0x00001224a29a7981 */ /* 0x000964000c1e1520 */
.L_x_41:
[----:B------:R-:W-:Y:S05]  /*29b0*/  BSYNC B1 ;  /* 0x0000000000017941 */ /* 0x000fea0003800000 */
.L_x_40:
[----:B-1---5:R-:W-:Y:S01]  /*29c0*/  IMAD.U32 R91, R154, 0x10000, RZ ;  /* 0x000100009a5b7824 */ /* 0x022fe200078e00ff */
[----:B------:R-:W-:Y:S01]  /*29d0*/  ISETP.GT.AND P1, PT, R0, 0x8, P0 ;  /* 0x000000080000780c */ /* 0x000fe20000724270 */
[----:B------:R-:W-:Y:S02]  /*29e0*/  BSSY B1, `(.L_x_42) ;  /* 0x000000a000017945 */ /* 0x000fe40003800000 */
[----:B------:R-:W-:Y:S01]  /*29f0*/  FMUL R90, R91, R156 ;  /* 0x0000009c5b5a7220 */ /* 0x000fe20000400000 */
[----:B------:R-:W-:-:S03]  /*2a00*/  @P2 IMAD.MOV.U32 R91, RZ, RZ, R161 ;  /* 0x000000ffff5b2224 */ /* 0x000fc600078e00a1 */
[----:B------:R-:W-:-:S05]  /*2a10*/  FFMA R90, R93, R155, R90 ;  /* 0x0000009b5d5a7223 */ /* 0x000fca000000005a */
[----:B------:R-:W-:-:S04]  /*2a20*/  F2FP.BF16.F32.PACK_AB R90, RZ, R90 ;  /* 0x0000005aff5a723e */ /* 0x000fc800000010ff */
[----:B------:R-:W-:Y:S01]  /*2a30*/  PRMT R92, R90, 0x7610, R92 ;  /* 0x000076105a5c7816 */ /* 0x000fe2000000005c */
[----:B------:R-:W-:-:S05]  /*2a40*/  @P2 IMAD.MOV.U32 R90, RZ, RZ, R160 ;  /* 0x000000ffff5a2224 */ /* 0x000fca00078e00a0 */
[----:B------:R1:W-:Y:S01]  /*2a50*/  @P2 STG.E.U16 desc[UR36][R90.64+0x12], R92 ;  /* 0x0000125c5a002986 */ /* 0x0003e2000c101524 */
[----:B------:R-:W-:Y:S05]  /*2a60*/  @!P1 BRA `(.L_x_43) ;  /* 0x0000000000049947 */ /* 0x000fea0003800000 */
[----:B------:R0:W5:Y:S02]  /*2a70*/  LDG.E.LTC128B.U16 R154, desc[UR36][R88.64+0x10] ;  /* 0x00001024589a7981 */ /* 0x000164000c1e1520 */
.L_x_43:
[----:B------:R-:W-:Y:S05]  /*2a80*/  BSYNC B1 ;  /* 0x0000000000017941 */ /* 0x000fea0003800000 */
.L_x_42:
        /* <DEDUP_REMOVED lines=12> */
.L_x_45:
[----:B------:R-:W-:Y:S05]  /*2b50*/  BSYNC B1 ;  /* 0x0000000000017941 */ /* 0x000fea0003800000 */
.L_x_44:
[----:B-1---5:R-:W-:Y:S01]  /*2b60*/  IMAD.U32 R91, R154, 0x10000, RZ ;  /* 0x000100009a5b7824 */ /* 0x022fe200078e00ff */
[----:B------:R-:W-:Y:S01]  /*2b70*/  ISETP.GT.AND P1, PT, R0, 0x10, P3 ;  /* 0x000000100000780c */ /* 0x000fe20001f24270 */
[----:B------:R-:W-:Y:S02]  /*2b80*/  BSSY B1, `(.L_x_46) ;  /* 0x000000a000017945 */ /* 0x000fe40003800000 */
[----:B------:R-:W-:Y:S01]  /*2b90*/  FMUL R90, R91, R156 ;  /* 0x0000009c5b5a7220 */ /* 0x000fe20000400000 */
[----:B------:R-:W-:-:S03]  /*2ba0*/  @P2 IMAD.MOV.U32 R91, RZ, RZ, R171 ;  /* 0x000000ffff5b2224 */ /* 0x000fc600078e00ab */
[----:B------:R-:W-:-:S05]  /*2bb0*/  FFMA R90, R95, R155, R90 ;  /* 0x0000009b5f5a7223 */ /* 0x000fca000000005a */
[----:B------:R-:W-:-:S04]  /*2bc0*/  F2FP.BF16.F32.PACK_AB R90, RZ, R90 ;  /* 0x0000005aff5a723e */ /* 0x000fc800000010ff */
[----:B------:R-:W-:Y:S02]  /*2bd0*/  PRMT R92, R90, 0x7610, R92 ;  /* 0x000076105a5c7816 */ /* 0x000fe4000000005c */
[----:B------:R-:W-:-:S05]  /*2be0*/  @P2 MOV R90, R170 ;  /* 0x000000aa005a2202 */ /* 0x000fca0000000f00 */
[----:B------:R1:W-:Y:S01]  /*2bf0*/  @P2 STG.E.U16 desc[UR36][R90.64+0x12], R92 ;  /* 0x0000125c5a002986 */ /* 0x0003e2000c101524 */
[----:B------:R-:W-:Y:S05]  /*2c00*/  @!P1 BRA `(.L_x_47) ;  /* 0x0000000000049947 */ /* 0x000fea0003800000 */
[----:B------:R0:W5:Y:S02]  /*2c10*/  LDG.E.LTC128B.U16 R154, desc[UR36][R162.64+0x20] ;  /* 0x00002024a29a7981 */ /* 0x000164000c1e1520 */
.L_x_47:
[----:B------:R-:W-:Y:S05]  /*2c20*/  BSYNC B1 ;  /* 0x0000000000017941 */ /* 0x000fea0003800000 */
.L_x_46:
        /* <DEDUP_REMOVED lines=12> */
.L_x_49:
[----:B------:R-:W-:Y:S05]  /*2cf0*/  BSYNC B1 ;  /* 0x0000000000017941 */ /* 0x000fea0003800000 */
.L_x_48:
        /* <DEDUP_REMOVED lines=12> */
.L_x_51:
[----:B------:R-:W-:Y:S05]  /*2dc0*/  BSYNC B1 ;  /* 0x0000000000017941 */ /* 0x000fea0003800000 */
.L_x_50:
        /* <DEDUP_REMOVED lines=12> */
.L_x_53:
[----:B------:R-:W-:Y:S05]  /*2e90*/  BSYNC B1 ;  /* 0x0000000000017941 */ /* 0x000fea0003800000 */
.L_x_52:
        /* <DEDUP_REMOVED lines=12> */
.L_x_55:
[----:B------:R-:W-:Y:S05]  /*2f60*/  BSYNC B1 ;  /* 0x0000000000017941 */ /* 0x000fea0003800000 */
.L_x_54:
        /* <DEDUP_REMOVED lines=12> */
.L_x_57:
[----:B------:R-:W-:Y:S05]  /*3030*/  BSYNC B1 ;  /* 0x0000000000017941 */ /* 0x000fea0003800000 */
.L_x_56:
        /* <DEDUP_REMOVED lines=12> */
.L_x_59:
[----:B------:R-:W-:Y:S05]  /*3100*/  BSYNC B1 ;  /* 0x0000000000017941 */ /* 0x000fea0003800000 */
.L_x_58:
        /* <DEDUP_REMOVED lines=12> */
.L_x_61:
[----:B------:R-:W-:Y:S05]  /*31d0*/  BSYNC B1 ;  /* 0x0000000000017941 */ /* 0x000fea0003800000 */
.L_x_60:
        /* <DEDUP_REMOVED lines=12> */
.L_x_63:
[----:B------:R-:W-:Y:S05]  /*32a0*/  BSYNC B1 ;  /* 0x0000000000017941 */ /* 0x000fea0003800000 */
.L_x_62:
        /* <DEDUP_REMOVED lines=12> */
.L_x_65:
[----:B------:R-:W-:Y:S05]  /*3370*/  BSYNC B1 ;  /* 0x0000000000017941 */ /* 0x000fea0003800000 */
.L_x_64:
        /* <DEDUP_REMOVED lines=12> */
.L_x_67:
[----:B------:R-:W-:Y:S05]  /*3440*/  BSYNC B1 ;  /* 0x0000000000017941 */ /* 0x000fea0003800000 */
.L_x_66:
        /* <DEDUP_REMOVED lines=12> */
.L_x_69:
[----:B------:R-:W-:Y:S05]  /*3510*/  BSYNC B1 ;  /* 0x0000000000017941 */ /* 0x000fea0003800000 */
.L_x_68:
        /* <DEDUP_REMOVED lines=12> */
.L_x_71:
[----:B------:R-:W-:Y:S05]  /*35e0*/  BSYNC B1 ;  /* 0x0000000000017941 */ /* 0x000fea0003800000 */
.L_x_70:
        /* <DEDUP_REMOVED lines=12> */
.L_x_73:
[----:B------:R-:W-:Y:S05]  /*36b0*/  BSYNC B1 ;  /* 0x0000000000017941 */ /* 0x000fea0003800000 */
.L_x_72:
        /* <DEDUP_REMOVED lines=12> */
.L_x_75:
[----:B------:R-:W-:Y:S05]  /*3780*/  BSYNC B1 ;  /* 0x0000000000017941 */ /* 0x000fea0003800000 */
.L_x_74:
        /* <DEDUP_REMOVED lines=12> */
.L_x_77:
[----:B------:R-:W-:Y:S05]  /*3850*/  BSYNC B1 ;  /* 0x0000000000017941 */ /* 0x000fea0003800000 */
.L_x_76:
        /* <DEDUP_REMOVED lines=12> */
.L_x_79:
[----:B------:R-:W-:Y:S05]  /*3920*/  BSYNC B1 ;  /* 0x0000000000017941 */ /* 0x000fea0003800000 */
.L_x_78:
        /* <DEDUP_REMOVED lines=12> */
.L_x_81:
[----:B------:R-:W-:Y:S05]  /*39f0*/  BSYNC B1 ;  /* 0x0000000000017941 */ /* 0x000fea0003800000 */
.L_x_80:
        /* <DEDUP_REMOVED lines=12> */
.L_x_83:
[----:B------:R-:W-:Y:S05]  /*3ac0*/  BSYNC B1 ;  /* 0x0000000000017941 */ /* 0x000fea0003800000 */
.L_x_82:
        /* <DEDUP_REMOVED lines=12> */
.L_x_85:
[----:B------:R-:W-:Y:S05]  /*3b90*/  BSYNC B1 ;  /* 0x0000000000017941 */ /* 0x000fea0003800000 */
.L_x_84:
        /* <DEDUP_REMOVED lines=12> */
.L_x_87:
[----:B------:R-:W-:Y:S05]  /*3c60*/  BSYNC B1 ;  /* 0x0000000000017941 */ /* 0x000fea0003800000 */
.L_x_86:
        /* <DEDUP_REMOVED lines=12> */
.L_x_89:
[----:B------:R-:W-:Y:S05]  /*3d30*/  BSYNC B1 ;  /* 0x0000000000017941 */ /* 0x000fea0003800000 */
.L_x_88:
        /* <DEDUP_REMOVED lines=12> */
.L_x_91:
[----:B------:R-:W-:Y:S05]  /*3e00*/  BSYNC B1 ;  /* 0x0000000000017941 */ /* 0x000fea0003800000 */
.L_x_90:
        /* <DEDUP_REMOVED lines=12> */
.L_x_93:
[----:B------:R-:W-:Y:S05]  /*3ed0*/  BSYNC B1 ;  /* 0x0000000000017941 */ /* 0x000fea0003800000 */
.L_x_92:
        /* <DEDUP_REMOVED lines=12> */
.L_x_95:
[----:B------:R-:W-:Y:S05]  /*3fa0*/  BSYNC B1 ;  /* 0x0000000000017941 */ /* 0x000fea0003800000 */
.L_x_94:
        /* <DEDUP_REMOVED lines=12> */
.L_x_97:
[----:B------:R-:W-:Y:S05]  /*4070*/  BSYNC B1 ;  /* 0x0000000000017941 */ /* 0x000fea0003800000 */
.L_x_96:
        /* <DEDUP_REMOVED lines=12> */
.L_x_99:
[----:B------:R-:W-:Y:S05]  /*4140*/  BSYNC B1 ;  /* 0x0000000000017941 */ /* 0x000fea0003800000 */
.L_x_98:
        /* <DEDUP_REMOVED lines=12> */
.L_x_101:
[----:B------:R-:W-:Y:S05]  /*4210*/  BSYNC B1 ;  /* 0x0000000000017941 */ /* 0x000fea0003800000 */
.L_x_100:
        /* <DEDUP_REMOVED lines=12> */
.L_x_103:
[----:B------:R-:W-:Y:S05]  /*42e0*/  BSYNC B1 ;  /* 0x0000000000017941 */ /* 0x000fea0003800000 */
.L_x_102:
        /* <DEDUP_REMOVED lines=12> */
.L_x_105:
[----:B------:R-:W-:Y:S05]  /*43b0*/  BSYNC B1 ;  /* 0x0000000000017941 */ /* 0x000fea0003800000 */
.L_x_104:
        /* <DEDUP_REMOVED lines=12> */
.L_x_107:
[----:B------:R-:W-:Y:S05]  /*4480*/  BSYNC B1 ;  /* 0x0000000000017941 */ /* 0x000fea0003800000 */
.L_x_106:
        /* <DEDUP_REMOVED lines=12> */
.L_x_109:
[----:B------:R-:W-:Y:S05]  /*4550*/  BSYNC B1 ;  /* 0x0000000000017941 */ /* 0x000fea0003800000 */
.L_x_108:
        /* <DEDUP_REMOVED lines=12> */
.L_x_111:
[----:B------:R-:W-:Y:S05]  /*4620*/  BSYNC B1 ;  /* 0x0000000000017941 */ /* 0x000fea0003800000 */
.L_x_110:
        /* <DEDUP_REMOVED lines=12> */
.L_x_113:
[----:B------:R-:W-:Y:S05]  /*46f0*/  BSYNC B1 ;  /* 0x0000000000017941 */ /* 0x000fea0003800000 */
.L_x_112:
        /* <DEDUP_REMOVED lines=12> */
.L_x_115:
[----:B------:R-:W-:Y:S05]  /*47c0*/  BSYNC B1 ;  /* 0x0000000000017941 */ /* 0x000fea0003800000 */
.L_x_114:
        /* <DEDUP_REMOVED lines=12> */
.L_x_117:
[----:B------:R-:W-:Y:S05]  /*4890*/  BSYNC B1 ;  /* 0x0000000000017941 */ /* 0x000fea0003800000 */
.L_x_116:
        /* <DEDUP_REMOVED lines=12> */
.L_x_119:
[----:B------:R-:W-:Y:S05]  /*4960*/  BSYNC B1 ;  /* 0x0000000000017941 */ /* 0x000fea0003800000 */
.L_x_118:
        /* <DEDUP_REMOVED lines=12> */
.L_x_121:
[----:B------:R-:W-:Y:S05]  /*4a30*/  BSYNC B1 ;  /* 0x0000000000017941 */ /* 0x000fea0003800000 */
.L_x_120:
        /* <DEDUP_REMOVED lines=12> */
.L_x_123:
[----:B------:R-:W-:Y:S05]  /*4b00*/  BSYNC B1 ;  /* 0x0000000000017941 */ /* 0x000fea0003800000 */
.L_x_122:
        /* <DEDUP_REMOVED lines=12> */
.L_x_125:
[----:B------:R-:W-:Y:S05]  /*4bd0*/  BSYNC B1 ;  /* 0x0000000000017941 */ /* 0x000fea0003800000 */
.L_x_124:
        /* <DEDUP_REMOVED lines=12> */
.L_x_127:
[----:B------:R-:W-:Y:S05]  /*4ca0*/  BSYNC B1 ;  /* 0x0000000000017941 */ /* 0x000fea0003800000 */
.L_x_126:
        /* <DEDUP_REMOVED lines=12> */
.L_x_129:
[----:B------:R-:W-:Y:S05]  /*4d70*/  BSYNC B1 ;  /* 0x0000000000017941 */ /* 0x000fea0003800000 */
.L_x_128:
        /* <DEDUP_REMOVED lines=12> */
.L_x_131:
[----:B------:R-:W-:Y:S05]  /*4e40*/  BSYNC B1 ;  /* 0x0000000000017941 */ /* 0x000fea0003800000 */
.L_x_130:
        /* <DEDUP_REMOVED lines=12> */
.L_x_133:
[----:B------:R-:W-:Y:S05]  /*4f10*/  BSYNC B1 ;  /* 0x0000000000017941 */ /* 0x000fea0003800000 */
.L_x_132:
        /* <DEDUP_REMOVED lines=12> */
.L_x_135:
[----:B------:R-:W-:Y:S05]  /*4fe0*/  BSYNC B1 ;  /* 0x0000000000017941 */ /* 0x000fea0003800000 */
.L_x_134:
        /* <DEDUP_REMOVED lines=12> */
.L_x_137:
[----:B------:R-:W-:Y:S05]  /*50b0*/  BSYNC B1 ;  /* 0x0000000000017941 */ /* 0x000fea0003800000 */
.L_x_136:
        /* <DEDUP_REMOVED lines=12> */
.L_x_139:
[----:B------:R-:W-:Y:S05]  /*5180*/  BSYNC B1 ;  /* 0x0000000000017941 */ /* 0x000fea0003800000 */
.L_x_138:
        /* <DEDUP_REMOVED lines=12> */
.L_x_141:
[----:B------:R-:W-:Y:S05]  /*5250*/  BSYNC B1 ;  /* 0x0000000000017941 */ /* 0x000fea0003800000 */
.L_x_140:
        /* <DEDUP_REMOVED lines=12> */
.L_x_143:
[----:B------:R-:W-:Y:S05]  /*5320*/  BSYNC B1 ;  /* 0x0000000000017941 */ /* 0x000fea0003800000 */
.L_x_142:
        /* <DEDUP_REMOVED lines=12> */
.L_x_145:
[----:B------:R-:W-:Y:S05]  /*53f0*/  BSYNC B1 ;  /* 0x0000000000017941 */ /* 0x000fea0003800000 */
.L_x_144:
        /* <DEDUP_REMOVED lines=12> */
.L_x_147:
[----:B------:R-:W-:Y:S05]  /*54c0*/  BSYNC B1 ;  /* 0x0000000000017941 */ /* 0x000fea0003800000 */
.L_x_146:
        /* <DEDUP_REMOVED lines=12> */
.L_x_149:
[----:B------:R-:W-:Y:S05]  /*5590*/  BSYNC B1 ;  /* 0x0000000000017941 */ /* 0x000fea0003800000 */
.L_x_148:
        /* <DEDUP_REMOVED lines=12> */
.L_x_151:
[----:B------:R-:W-:Y:S05]  /*5660*/  BSYNC B1 ;  /* 0x0000000000017941 */ /* 0x000fea0003800000 */
.L_x_150:
        /* <DEDUP_REMOVED lines=12> */
.L_x_153:
[----:B------:R-:W-:Y:S05]  /*5730*/  BSYNC B1 ;  /* 0x0000000000017941 */ /* 0x000fea0003800000 */
.L_x_152:
        /* <DEDUP_REMOVED lines=12> */
.L_x_155:
[----:B------:R-:W-:Y:S05]  /*5800*/  BSYNC B1 ;  /* 0x0000000000017941 */ /* 0x000fea0003800000 */
.L_x_154:
[----:B-1---5:R-:W-:Y:S01]  /*5810*/  IMAD.U32 R91, R154, 0x10000, RZ ;  /* 0x000100009a5b7824 */ /* 0x022fe200078e00ff */
[----:B------:R-:W-:Y:S01]  /*5820*/  ISETP.GT.AND P1, PT, R0, 0x79, P0 ;  /* 0x000000790000780c */ /* 0x000fe20000724270 */
[----:B------:R-:W-:Y:S01]  /*5830*/  @P2 IMAD.MOV.U32 R8, RZ, RZ, R170 ;  /* 0x000000ffff082224 */ /* 0x000fe200078e00aa */
[----:B------:R-:W-:Y:S01]  /*5840*/  IADD3 R157, P0, R157, 0x80, RZ ;  /* 0x000000809d9d7810 */ /* 0x000fe20007f1e0ff */
[----:B------:R-:W-:Y:S01]  /*5850*/  FMUL R91, R91, R156 ;  /* 0x0000009c5b5b7220 */ /* 0x000fe20000400000 */
[----:B------:R-:W-:Y:S03]  /*5860*/  BSSY B1, `(.L_x_156) ;  /* 0x0000009000017945 */ /* 0x000fe60003800000 */
[----:B------:R-:W-:-:S05]  /*5870*/  FFMA R91, R150, R155, R91 ;  /* 0x0000009b965b7223 */ /* 0x000fca000000005b */
[----:B------:R-:W-:-:S04]  /*5880*/  F2FP.BF16.F32.PACK_AB R91, RZ, R91 ;  /* 0x0000005bff5b723e */ /* 0x000fc800000010ff */
[----:B------:R-:W-:Y:S01]  /*5890*/  PRMT R90, R91, 0x7610, R90 ;  /* 0x000076105b5a7816 */ /* 0x000fe2000000005a */
[----:B------:R-:W-:Y:S02]  /*58a0*/  IMAD.X R91, RZ, RZ, R9, P0 ;  /* 0x000000ffff5b7224 */ /* 0x000fe400000e0609 */
[----:B------:R-:W-:-:S05]  /*58b0*/  @P2 IMAD.MOV.U32 R9, RZ, RZ, R171 ;  /* 0x000000ffff092224 */ /* 0x000fca00078e00ab */
[----:B------:R1:W-:Y:S01]  /*58c0*/  @P2 STG.E.U16 desc[UR36][R8.64+0xf0], R90 ;  /* 0x0000f05a08002986 */ /* 0x0003e2000c101524 */
[----:B------:R-:W-:Y:S05]  /*58d0*/  @!P1 BRA `(.L_x_157) ;  /* 0x0000000000049947 */ /* 0x000fea0003800000 */
[----:B------:R0:W5:Y:S02]  /*58e0*/  LDG.E.LTC128B.U16 R154, desc[UR36][R88.64+0xf2] ;  /* 0x0000f224589a7981 */ /* 0x000164000c1e1520 */
.L_x_157:
[----:B------:R-:W-:Y:S05]  /*58f0*/  BSYNC B1 ;  /* 0x0000000000017941 */ /* 0x000fea0003800000 */
.L_x_156:
[----:B-1---5:R-:W-:Y:S01]  /*5900*/  SHF.L.U32 R9, R154, 0x10, RZ ;  /* 0x000000109a097819 */ /* 0x022fe200000006ff */
[----:B------:R-:W-:Y:S01]  /*5910*/  IMAD R8, R91, R14, RZ ;  /* 0x0000000e5b087224 */ /* 0x000fe200078e02ff */
[----:B------:R-:W-:-:S03]  /*5920*/  ISETP.GT.AND P0, PT, R3, 0x80, PT ;  /* 0x000000800300780c */ /* 0x000fc60003f04270 */
[----:B0-2---:R-:W-:Y:S01]  /*5930*/  FMUL R88, R9, R156 ;  /* 0x0000009c09587220 */ /* 0x005fe20000400000 */
[C---:B------:R-:W-:Y:S01]  /*5940*/  IMAD R97, R157.reuse, R15, R8 ;  /* 0x0000000f9d617224 */ /* 0x040fe200078e0208 */
[----:B------:R-:W-:Y:S01]  /*5950*/  ISETP.GT.AND P3, PT, R0, RZ, P0 ;  /* 0x000000ff0000720c */ /* 0x000fe20000764270 */
[----:B------:R-:W-:-:S04]  /*5960*/  IMAD.WIDE.U32 R8, R157, R14, R158 ;  /* 0x0000000e9d087225 */ /* 0x000fc800078e009e */
[----:B------:R-:W-:Y:S01]  /*5970*/  FFMA R151, R151, R155, R88 ;  /* 0x0000009b97977223 */ /* 0x000fe20000000058 */
[----:B------:R-:W-:Y:S01]  /*5980*/  IMAD.IADD R9, R9, 0x1, R97 ;  /* 0x0000000109097824 */ /* 0x000fe200078e0261 */
[----:B------:R-:W-:-:S03]  /*5990*/  LEA R88, P2, R8, R10, 0x1 ;  /* 0x0000000a08587211 */ /* 0x000fc600078408ff */
[----:B------:R-:W-:Y:S02]  /*59a0*/  F2FP.BF16.F32.PACK_AB R151, RZ, R151 ;  /* 0x00000097ff97723e */ /* 0x000fe400000010ff */
[----:B------:R-:W-:-:S03]  /*59b0*/  LEA.HI.X R89, R8, R11, R9, 0x1, P2 ;  /* 0x0000000b08597211 */ /* 0x000fc600010f0c09 */
[----:B------:R0:W-:Y:S04]  /*59c0*/  @P1 STG.E.U16 desc[UR36][R170.64+0xf2], R151 ;  /* 0x0000f297aa001986 */ /* 0x0001e8000c101524 */
[----:B------:R-:W2:Y:S01]  /*59d0*/  @P3 LDG.E.LTC128B.U16 R154, desc[UR36][R88.64] ;  /* 0x00000024589a3981 */ /* 0x000ea2000c1e1520 */
[----:B------:R-:W-:Y:S01]  /*59e0*/  IMAD.WIDE.U32 R8, R157, R14, R6 ;  /* 0x0000000e9d087225 */ /* 0x000fe200078e0006 */
[----:B------:R-:W-:Y:S01]  /*59f0*/  SHF.L.U64.HI R95, R4, 0x8, R5 ;  /* 0x00000008045f7819 */ /* 0x000fe20000010205 */
[----:B------:R-:W-:Y:S01]  /*5a00*/  BSSY B1, `(.L_x_158) ;  /* 0x0000011000017945 */ /* 0x000fe20003800000 */
[----:B------:R-:W-:Y:S01]  /*5a10*/  ISETP.GT.AND P2, PT, R0, 0x1, P0 ;  /* 0x000000010000780c */ /* 0x000fe20000744270 */
[----:B------:R-:W-:Y:S02]  /*5a20*/  IMAD.IADD R9, R97, 0x1, R9 ;  /* 0x0000000161097824 */ /* 0x000fe400078e0209 */
[----:B------:R-:W-:-:S02]  /*5a30*/  IMAD.SHL.U32 R93, R4, 0x100, RZ ;  /* 0x00000100045d7824 */ /* 0x000fc400078e00ff */
[----:B------:R-:W-:-:S03]  /*5a40*/  IMAD.WIDE.U32 R90, R23, R12, R8 ;  /* 0x0000000c175a7225 */ /* 0x000fc600078e0008 */
[----:B------:R-:W-:Y:S01]  /*5a50*/  IADD3 R8, P1, R93, R160, RZ ;  /* 0x000000a05d087210 */ /* 0x000fe20007f3e0ff */
[----:B------:R-:W-:Y:S01]  /*5a60*/  IMAD.IADD R5, R13, 0x1, R91 ;  /* 0x000000010d057824 */ /* 0x000fe200078e025b */
[----:B------:R-:W-:-:S03]  /*5a70*/  LEA R4, P4, R90, R10, 0x1 ;  /* 0x0000000a5a047211 */ /* 0x000fc600078808ff */
[----:B------:R-:W-:Y:S01]  /*5a80*/  IMAD.X R9, R95, 0x1, R161, P1 ;  /* 0x000000015f097824 */ /* 0x000fe200008e06a1 */
[----:B------:R-:W-:Y:S01]  /*5a90*/  LEA.HI.X R5, R90, R11, R5, 0x1, P4 ;  /* 0x0000000b5a057211 */ /* 0x000fe200020f0c05 */
[----:B--2---:R-:W-:-:S04]  /*5aa0*/  IMAD.U32 R15, R154, 0x10000, RZ ;  /* 0x000100009a0f7824 */ /* 0x004fc800078e00ff */
[----:B------:R-:W-:-:S04]  /*5ab0*/  FMUL R15, R15, R156 ;  /* 0x0000009c0f0f7220 */ /* 0x000fc80000400000 */
[----:B------:R-:W-:-:S05]  /*5ac0*/  FFMA R15, R24, R155, R15 ;  /* 0x0000009b180f7223 */ /* 0x000fca000000000f */
[----:B------:R-:W-:-:S05]  /*5ad0*/  F2FP.BF16.F32.PACK_AB R15, RZ, R15 ;  /* 0x0000000fff0f723e */ /* 0x000fca00000010ff */
[----:B------:R0:W-:Y:S01]  /*5ae0*/  @P3 STG.E.U16 desc[UR36][R8.64], R15 ;  /* 0x0000000f08003986 */ /* 0x0001e2000c101524 */
[----:B------:R-:W-:Y:S05]  /*5af0*/  @!P2 BRA `(.L_x_159) ;  /* 0x000000000004a947 */ /* 0x000fea0003800000 */
[----:B------:R1:W5:Y:S02]  /*5b00*/  LDG.E.LTC128B.U16 R154, desc[UR36][R4.64+0x2] ;  /* 0x00000224049a7981 */ /* 0x000364000c1e1520 */
.L_x_159:
[----:B------:R-:W-:Y:S05]  /*5b10*/  BSYNC B1 ;  /* 0x0000000000017941 */ /* 0x000fea0003800000 */
.L_x_158:
[----:B0----5:R-:W-:Y:S01]  /*5b20*/  IMAD.U32 R15, R154, 0x10000, RZ ;  /* 0x000100009a0f7824 */ /* 0x021fe200078e00ff */
[----:B------:R-:W-:Y:S01]  /*5b30*/  ISETP.GT.AND P1, PT, R3, 0x88, PT ;  /* 0x000000880300780c */ /* 0x000fe20003f24270 */
[----:B------:R-:W-:Y:S02]  /*5b40*/  BSSY B1, `(.L_x_160) ;  /* 0x000000f000017945 */ /* 0x000fe40003800000 */
[----:B------:R-:W-:Y:S01]  /*5b50*/  FMUL R24, R15, R156 ;  /* 0x0000009c0f187220 */ /* 0x000fe20000400000 */
[----:B------:R-:W-:Y:S01]  /*5b60*/  IMAD.WIDE.U32 R14, R157, R14, R164 ;  /* 0x0000000e9d0e7225 */ /* 0x000fe200078e00a4 */
[----:B------:R-:W-:-:S03]  /*5b70*/  ISETP.GT.AND P3, PT, R0, RZ, P1 ;  /* 0x000000ff0000720c */ /* 0x000fc60000f64270 */
[----:B------:R-:W-:Y:S01]  /*5b80*/  FFMA R24, R25, R155, R24 ;  /* 0x0000009b19187223 */ /* 0x000fe20000000018 */
[----:B------:R-:W-:Y:S01]  /*5b90*/  IMAD.IADD R97, R97, 0x1, R15 ;  /* 0x0000000161617824 */ /* 0x000fe200078e020f */
[-C--:B------:R-:W-:Y:S02]  /*5ba0*/  IADD3 R21, P5, R20, R14.reuse, RZ ;  /* 0x0000000e14157210 */ /* 0x080fe40007fbe0ff */
[----:B------:R-:W-:Y:S02]  /*5bb0*/  IADD3 R20, P4, R6, R14, RZ ;  /* 0x0000000e06147210 */ /* 0x000fe40007f9e0ff */
[----:B------:R-:W-:Y:S01]  /*5bc0*/  F2FP.BF16.F32.PACK_AB R24, RZ, R24 ;  /* 0x00000018ff18723e */ /* 0x000fe200000010ff */
[----:B------:R-:W-:Y:S01]  /*5bd0*/  IMAD.X R158, R97, 0x1, R159, P5 ;  /* 0x00000001619e7824 */ /* 0x000fe200028e069f */
[----:B------:R-:W-:-:S03]  /*5be0*/  LEA R14, P5, R21, R10, 0x1 ;  /* 0x0000000a150e7211 */ /* 0x000fc600078a08ff */
[----:B------:R0:W-:Y:S01]  /*5bf0*/  @P2 STG.E.U16 desc[UR36][R8.64+0x2], R24 ;  /* 0x0000021808002986 */ /* 0x0001e2000c101524 */
[----:B------:R-:W-:Y:S01]  /*5c00*/  LEA.HI.X R15, R21, R11, R158, 0x1, P5 ;  /* 0x0000000b150f7211 */ /* 0x000fe200028f0c9e */
[----:B------:R-:W-:Y:S08]  /*5c10*/  @!P3 BRA `(.L_x_161) ;  /* 0x000000000004b947 */ /* 0x000ff00003800000 */
[----:B------:R2:W5:Y:S02]  /*5c20*/  LDG.E.LTC128B.U16 R154, desc[UR36][R14.64] ;  /* 0x000000240e9a7981 */ /* 0x000564000c1e1520 */
.L_x_161:
[----:B------:R-:W-:Y:S05]  /*5c30*/  BSYNC B1 ;  /* 0x0000000000017941 */ /* 0x000fea0003800000 */
.L_x_160:
[----:B-----5:R-:W-:Y:S01]  /*5c40*/  IMAD.U32 R3, R154, 0x10000, RZ ;  /* 0x000100009a037824 */ /* 0x020fe200078e00ff */
[----:B------:R-:W-:Y:S01]  /*5c50*/  ISETP.GT.AND P2, PT, R0, 0x1, P1 ;  /* 0x000000010000780c */ /* 0x000fe20000f44270 */
[----:B------:R-:W-:Y:S01]  /*5c60*/  IMAD.X R21, R7, 0x1, R97, P4 ;  /* 0x0000000107157824 */ /* 0x000fe200020e0661 */
[----:B------:R-:W-:Y:S01]  /*5c70*/  IADD3 R6, P4, R8, R167, RZ ;  /* 0x000000a708067210 */ /* 0x000fe20007f9e0ff */
[----:B------:R-:W-:Y:S01]  /*5c80*/  FMUL R3, R3, R156 ;  /* 0x0000009c03037220 */ /* 0x000fe20000400000 */
[----:B------:R-:W-:Y:S01]  /*5c90*/  BSSY B1, `(.L_x_162) ;  /* 0x000000b000017945 */ /* 0x000fe20003800000 */
[----:B--2---:R-:W-:-:S04]  /*5ca0*/  IMAD.WIDE.U32 R14, R23, R12, R20 ;  /* 0x0000000c170e7225 */ /* 0x004fc800078e0014 */
[----:B------:R-:W-:Y:S01]  /*5cb0*/  FFMA R3, R26, R155, R3 ;  /* 0x0000009b1a037223 */ /* 0x000fe20000000003 */
[----:B------:R-:W-:Y:S01]  /*5cc0*/  IMAD.X R7, R9, 0x1, R169, P4 ;  /* 0x0000000109077824 */ /* 0x000fe200020e06a9 */
[----:B------:R-:W-:-:S03]  /*5cd0*/  IADD3 R13, R13, R15, RZ ;  /* 0x0000000f0d0d7210 */ /* 0x000fc60007ffe0ff */
[----:B------:R-:W-:Y:S02]  /*5ce0*/  F2FP.BF16.F32.PACK_AB R3, RZ, R3 ;  /* 0x00000003ff03723e */ /* 0x000fe400000010ff */
[----:B------:R-:W-:-:S03]  /*5cf0*/  LEA R10, P5, R14, R10, 0x1 ;  /* 0x0000000a0e0a7211 */ /* 0x000fc600078a08ff */
[----:B------:R2:W-:Y:S01]  /*5d00*/  @P3 STG.E.U16 desc[UR36][R6.64], R3 ;  /* 0x0000000306003986 */ /* 0x0005e2000c101524 */
[----:B------:R-:W-:Y:S01]  /*5d10*/  LEA.HI.X R11, R14, R11, R13, 0x1, P5 ;  /* 0x0000000b0e0b7211 */ /* 0x000fe200028f0c0d */
[----:B------:R-:W-:Y:S08]  /*5d20*/  @!P2 BRA `(.L_x_163) ;  /* 0x000000000004a947 */ /* 0x000ff00003800000 */
[----:B------:R0:W5:Y:S02]  /*5d30*/  LDG.E.LTC128B.U16 R154, desc[UR36][R10.64+0x2] ;  /* 0x000002240a9a7981 */ /* 0x000164000c1e1520 */
.L_x_163:
[----:B------:R-:W-:Y:S05]  /*5d40*/  BSYNC B1 ;  /* 0x0000000000017941 */ /* 0x000fea0003800000 */
.L_x_162:
[----:B--2--5:R-:W-:Y:S01]  /*5d50*/  IMAD.U32 R3, R154, 0x10000, RZ ;  /* 0x000100009a037824 */ /* 0x024fe200078e00ff */
[----:B------:R-:W-:Y:S01]  /*5d60*/  ISETP.GT.AND P3, PT, R0, 0x8, P0 ;  /* 0x000000080000780c */ /* 0x000fe20000764270 */
[----:B------:R-:W-:Y:S02]  /*5d70*/  BSSY B1, `(.L_x_164) ;  /* 0x0000007000017945 */ /* 0x000fe40003800000 */
[----:B------:R-:W-:-:S04]  /*5d80*/  FMUL R12, R3, R156 ;  /* 0x0000009c030c7220 */ /* 0x000fc80000400000 */
[----:B------:R-:W-:-:S05]  /*5d90*/  FFMA R12, R27, R155, R12 ;  /* 0x0000009b1b0c7223 */ /* 0x000fca000000000c */
[----:B------:R-:W-:-:S05]  /*5da0*/  F2FP.BF16.F32.PACK_AB R12, RZ, R12 ;  /* 0x0000000cff0c723e */ /* 0x000fca00000010ff */
[----:B------:R2:W-:Y:S01]  /*5db0*/  @P2 STG.E.U16 desc[UR36][R6.64+0x2], R12 ;  /* 0x0000020c06002986 */ /* 0x0005e2000c101524 */
[----:B------:R-:W-:Y:S05]  /*5dc0*/  @!P3 BRA `(.L_x_165) ;  /* 0x000000000004b947 */ /* 0x000fea0003800000 */
[----:B------:R0:W5:Y:S02]  /*5dd0*/  LDG.E.LTC128B.U16 R154, desc[UR36][R4.64+0x10] ;  /* 0x00001024049a7981 */ /* 0x000164000c1e1520 */
.L_x_165:
[----:B------:R-:W-:Y:S05]  /*5de0*/  BSYNC B1 ;  /* 0x0000000000017941 */ /* 0x000fea0003800000 */
.L_x_164:
[----:B-----5:R-:W-:Y:S01]  /*5df0*/  IMAD.U32 R3, R154, 0x10000, RZ ;  /* 0x000100009a037824 */ /* 0x020fe200078e00ff */
[----:B------:R-:W-:Y:S01]  /*5e00*/  ISETP.GT.AND P2, PT, R0, 0x9, P0 ;  /* 0x000000090000780c */ /* 0x000fe20000744270 */
[----:B--2---:R-:W-:Y:S01]  /*5e10*/  IMAD.MOV.U32 R6, RZ, RZ, R8 ;  /* 0x000000ffff067224 */ /* 0x004fe200078e0008 */
[----:B------:R-:W-:Y:S01]  /*5e20*/  BSSY B1, `(.L_x_166) ;  /* 0x0000008000017945 */ /* 0x000fe20003800000 */
[----:B------:R-:W-:Y:S01]  /*5e30*/  FMUL R3, R3, R156 ;  /* 0x0000009c03037220 */ /* 0x000fe20000400000 */
[----:B------:R-:W-:-:S03]  /*5e40*/  IMAD.MOV.U32 R7, RZ, RZ, R9 ;  /* 0x000000ffff077224 */ /* 0x000fc600078e0009 */
[----:B------:R-:W-:-:S05]  /*5e50*/  FFMA R3, R28, R155, R3 ;  /* 0x0000009b1c037223 */ /* 0x000fca0000000003 */
[----:B------:R-:W-:-:S05]  /*5e60*/  F2FP.BF16.F32.PACK_AB R3, RZ, R3 ;  /* 0x00000003ff03723e */ /* 0x000fca00000010ff */
[----:B------:R2:W-:Y:S01]  /*5e70*/  @P3 STG.E.U16 desc[UR36][R6.64+0x10], R3 ;  /* 0x0000100306003986 */ /* 0x0005e2000c101524 */
[----:B------:R-:W-:Y:S05]  /*5e80*/  @!P2 BRA `(.L_x_167) ;  /* 0x000000000004a947 */ /* 0x000fea0003800000 */
[----:B------:R0:W5:Y:S02]  /*5e90*/  LDG.E.LTC128B.U16 R154, desc[UR36][R4.64+0x12] ;  /* 0x00001224049a7981 */ /* 0x000164000c1e1520 */
.L_x_167:
[----:B------:R-:W-:Y:S05]  /*5ea0*/  BSYNC B1 ;  /* 0x0000000000017941 */ /* 0x000fea0003800000 */
.L_x_166:
        /* <DEDUP_REMOVED lines=9> */
.L_x_169:
[----:B------:R-:W-:Y:S05]  /*5f40*/  BSYNC B1 ;  /* 0x0000000000017941 */ /* 0x000fea0003800000 */
.L_x_168:
[----:B-----5:R-:W-:Y:S01]  /*5f50*/  IMAD.U32 R3, R154, 0x10000, RZ ;  /* 0x000100009a037824 */ /* 0x020fe200078e00ff */
[----:B0-----:R-:W-:Y:S01]  /*5f60*/  IADD3 R8, P3, R167, R8, RZ ;  /* 0x00000008a7087210 */ /* 0x001fe20007f7e0ff */
[----:B------:R-:W-:Y:S01]  /*5f70*/  BSSY B1, `(.L_x_170) ;  /* 0x0000009000017945 */ /* 0x000fe20003800000 */
[----:B------:R-:W-:Y:S01]  /*5f80*/  ISETP.GT.AND P2, PT, R0, 0x9, P1 ;  /* 0x000000090000780c */ /* 0x000fe20000f44270 */
[----:B------:R-:W-:Y:S02]  /*5f90*/  FMUL R3, R3, R156 ;  /* 0x0000009c03037220 */ /* 0x000fe40000400000 */
[----:B------:R-:W-:Y:S02]  /*5fa0*/  IMAD.X R9, R169, 0x1, R9, P3 ;  /* 0x00000001a9097824 */ /* 0x000fe400018e0609 */
[----:B------:R-:W-:-:S05]  /*5fb0*/  FFMA R3, R30, R155, R3 ;  /* 0x0000009b1e037223 */ /* 0x000fca0000000003 */
[----:B------:R-:W-:-:S05]  /*5fc0*/  F2FP.BF16.F32.PACK_AB R3, RZ, R3 ;  /* 0x00000003ff03723e */ /* 0x000fca00000010ff */
[----:B------:R0:W-:Y:S01]  /*5fd0*/  @P4 STG.E.U16 desc[UR36][R8.64+0x10], R3 ;  /* 0x0000100308004986 */ /* 0x0001e2000c101524 */
[----:B------:R-:W-:Y:S05]  /*5fe0*/  @!P2 BRA `(.L_x_171) ;  /* 0x000000000004a947 */ /* 0x000fea0003800000 */
[----:B------:R0:W5:Y:S02]  /*5ff0*/  LDG.E.LTC128B.U16 R154, desc[UR36][R10.64+0x12] ;  /* 0x000012240a9a7981 */ /* 0x000164000c1e1520 */
.L_x_171:
[----:B------:R-:W-:Y:S05]  /*6000*/  BSYNC B1 ;  /* 0x0000000000017941 */ /* 0x000fea0003800000 */
.L_x_170:
[----:B0----5:R-:W-:Y:S01]  /*6010*/  IMAD.U32 R3, R154, 0x10000, RZ ;  /* 0x000100009a037824 */ /* 0x021fe200078e00ff */
[----:B------:R-:W-:Y:S01]  /*6020*/  ISETP.GT.AND P3, PT, R0, 0x10, P0 ;  /* 0x000000100000780c */ /* 0x000fe20000764270 */
[----:B------:R-:W-:Y:S02]  /*6030*/  BSSY B1, `(.L_x_172) ;  /* 0x0000009000017945 */ /* 0x000fe40003800000 */
[----:B------:R-:W-:-:S04]  /*6040*/  FMUL R8, R3, R156 ;  /* 0x0000009c03087220 */ /* 0x000fc80000400000 */
[----:B------:R-:W-:Y:S01]  /*6050*/  FFMA R31, R31, R155, R8 ;  /* 0x0000009b1f1f7223 */ /* 0x000fe20000000008 */
[----:B------:R-:W-:-:S04]  /*6060*/  IADD3 R8, P4, P5, R167, R160, R93 ;  /* 0x000000a0a7087210 */ /* 0x000fc80007d9e05d */
[----:B------:R-:W-:Y:S02]  /*6070*/  F2FP.BF16.F32.PACK_AB R31, RZ, R31 ;  /* 0x0000001fff1f723e */ /* 0x000fe400000010ff */
[----:B------:R-:W-:-:S05]  /*6080*/  IADD3.X R9, R169, R161, R95, P4, P5 ;  /* 0x000000a1a9097210 */ /* 0x000fca00027ea45f */
[----:B------:R0:W-:Y:S01]  /*6090*/  @P2 STG.E.U16 desc[UR36][R8.64+0x12], R31 ;  /* 0x0000121f08002986 */ /* 0x0001e2000c101524 */
[----:B------:R-:W-:Y:S05]  /*60a0*/  @!P3 BRA `(.L_x_173) ;  /* 0x000000000004b947 */ /* 0x000fea0003800000 */
[----:B------:R0:W5:Y:S02]  /*60b0*/  LDG.E.LTC128B.U16 R154, desc[UR36][R4.64+0x20] ;  /* 0x00002024049a7981 */ /* 0x000164000c1e1520 */
.L_x_173:
[----:B------:R-:W-:Y:S05]  /*60c0*/  BSYNC B1 ;  /* 0x0000000000017941 */ /* 0x000fea0003800000 */
.L_x_172:
[----:B-----5:R-:W-:Y:S01]  /*60d0*/  IMAD.U32 R3, R154, 0x10000, RZ ;  /* 0x000100009a037824 */ /* 0x020fe200078e00ff */
        /* <DEDUP_REMOVED lines=8> */
.L_x_175:
[----:B------:R-:W-:Y:S05]  /*6160*/  BSYNC B1 ;  /* 0x0000000000017941 */ /* 0x000fea0003800000 */
.L_x_174:
[----:B0----5:R-:W-:Y:S01]  /*6170*/  IMAD.U32 R3, R154, 0x10000, RZ ;  /* 0x000100009a037824 */ /* 0x021fe200078e00ff */
[----:B------:R-:W-:Y:S01]  /*6180*/  ISETP.GT.AND P3, PT, R0, 0x10, P1 ;  /* 0x000000100000780c */ /* 0x000fe20000f64270 */
[----:B------:R-:W-:Y:S02]  /*6190*/  BSSY B1, `(.L_x_176) ;  /* 0x0000007000017945 */ /* 0x000fe40003800000 */
[----:B--2---:R-:W-:-:S04]  /*61a0*/  FMUL R12, R3, R156 ;  /* 0x0000009c030c7220 */ /* 0x004fc80000400000 */
[----:B------:R-:W-:-:S05]  /*61b0*/  FFMA R12, R33, R155, R12 ;  /* 0x0000009b210c7223 */ /* 0x000fca000000000c */
[----:B------:R-:W-:-:S05]  /*61c0*/  F2FP.BF16.F32.PACK_AB R12, RZ, R12 ;  /* 0x0000000cff0c723e */ /* 0x000fca00000010ff */
[----:B------:R0:W-:Y:S01]  /*61d0*/  @P2 STG.E.U16 desc[UR36][R6.64+0x22], R12 ;  /* 0x0000220c06002986 */ /* 0x0001e2000c101524 */
[----:B------:R-:W-:Y:S05]  /*61e0*/  @!P3 BRA `(.L_x_177) ;  /* 0x000000000004b947 */ /* 0x000fea0003800000 */
[----:B------:R2:W5:Y:S02]  /*61f0*/  LDG.E.LTC128B.U16 R154, desc[UR36][R10.64+0x20] ;  /* 0x000020240a9a7981 */ /* 0x000564000c1e1520 */
.L_x_177:
[----:B------:R-:W-:Y:S05]  /*6200*/  BSYNC B1 ;  /* 0x0000000000017941 */ /* 0x000fea0003800000 */
.L_x_176:
[----:B-----5:R-:W-:Y:S01]  /*6210*/  SHF.L.U32 R3, R154, 0x10, RZ ;  /* 0x000000109a037819 */ /* 0x020fe200000006ff */
[----:B------:R-:W-:Y:S01]  /*6220*/  BSSY B1, `(.L_x_178) ;  /* 0x0000008000017945 */ /* 0x000fe20003800000 */
[----:B------:R-:W-:-:S03]  /*6230*/  ISETP.GT.AND P2, PT, R0, 0x11, P1 ;  /* 0x000000110000780c */ /* 0x000fc60000f44270 */
[----:B------:R-:W-:-:S04]  /*6240*/  FMUL R3, R3, R156 ;  /* 0x0000009c03037220 */ /* 0x000fc80000400000 */
[----:B------:R-:W-:-:S05]  /*6250*/  FFMA R3, R34, R155, R3 ;  /* 0x0000009b22037223 */ /* 0x000fca0000000003 */
[----:B------:R-:W-:-:S05]  /*6260*/  F2FP.BF16.F32.PACK_AB R3, RZ, R3 ;  /* 0x00000003ff03723e */ /* 0x000fca00000010ff */
[----:B------:R0:W-:Y:S01]  /*6270*/  @P3 STG.E.U16 desc[UR36][R8.64+0x20], R3 ;  /* 0x0000200308003986 */ /* 0x0001e2000c101524 */
[----:B------:R-:W-:Y:S05]  /*6280*/  @!P2 BRA `(.L_x_179) ;  /* 0x000000000004a947 */ /* 0x000fea0003800000 */
[----:B------:R0:W5:Y:S02]  /*6290*/  LDG.E.LTC128B.U16 R154, desc[UR36][R10.64+0x22] ;  /* 0x000022240a9a7981 */ /* 0x000164000c1e1520 */
.L_x_179:
[----:B------:R-:W-:Y:S05]  /*62a0*/  BSYNC B1 ;  /* 0x0000000000017941 */ /* 0x000fea0003800000 */
.L_x_178:
[----:B0----5:R-:W-:Y:S01]  /*62b0*/  IMAD.U32 R3, R154, 0x10000, RZ ;  /* 0x000100009a037824 */ /* 0x021fe200078e00ff */
        /* <DEDUP_REMOVED lines=8> */
.L_x_181:
[----:B------:R-:W-:Y:S05]  /*6340*/  BSYNC B1 ;  /* 0x0000000000017941 */ /* 0x000fea0003800000 */
.L_x_180:
        /* <DEDUP_REMOVED lines=9> */
.L_x_183:
[----:B------:R-:W-:Y:S05]  /*63e0*/  BSYNC B1 ;  /* 0x0000000000017941 */ /* 0x000fea0003800000 */
.L_x_182:
        /* <DEDUP_REMOVED lines=9> */
.L_x_185:
[----:B------:R-:W-:Y:S05]  /*6480*/  BSYNC B1 ;  /* 0x0000000000017941 */ /* 0x000fea0003800000 */
.L_x_184:
        /* <DEDUP_REMOVED lines=9> */
.L_x_187:
[----:B------:R-:W-:Y:S05]  /*6520*/  BSYNC B1 ;  /* 0x0000000000017941 */ /* 0x000fea0003800000 */
.L_x_186:
        /* <DEDUP_REMOVED lines=9> */
.L_x_189:
[----:B------:R-:W-:Y:S05]  /*65c0*/  BSYNC B1 ;  /* 0x0000000000017941 */ /* 0x000fea0003800000 */
.L_x_188:
        /* <DEDUP_REMOVED lines=9> */
.L_x_191:
[----:B------:R-:W-:Y:S05]  /*6660*/  BSYNC B1 ;  /* 0x0000000000017941 */ /* 0x000fea0003800000 */
.L_x_190:
        /* <DEDUP_REMOVED lines=9> */
.L_x_193:
[----:B------:R-:W-:Y:S05]  /*6700*/  BSYNC B1 ;  /* 0x0000000000017941 */ /* 0x000fea0003800000 */
.L_x_192:
        /* <DEDUP_REMOVED lines=9> */
.L_x_195:
[----:B------:R-:W-:Y:S05]  /*67a0*/  BSYNC B1 ;  /* 0x0000000000017941 */ /* 0x000fea0003800000 */
.L_x_194:
        /* <DEDUP_REMOVED lines=9> */
.L_x_197:
[----:B------:R-:W-:Y:S05]  /*6840*/  BSYNC B1 ;  /* 0x0000000000017941 */ /* 0x000fea0003800000 */
.L_x_196:
        /* <DEDUP_REMOVED lines=9> */
.L_x_199:
[----:B------:R-:W-:Y:S05]  /*68e0*/  BSYNC B1 ;  /* 0x0000000000017941 */ /* 0x000fea0003800000 */
.L_x_198:
        /* <DEDUP_REMOVED lines=9> */
.L_x_201:
[----:B------:R-:W-:Y:S05]  /*6980*/  BSYNC B1 ;  /* 0x0000000000017941 */ /* 0x000fea0003800000 */
.L_x_200:
        /* <DEDUP_REMOVED lines=9> */
.L_x_203:
[----:B------:R-:W-:Y:S05]  /*6a20*/  BSYNC B1 ;  /* 0x0000000000017941 */ /* 0x000fea0003800000 */
.L_x_202:
        /* <DEDUP_REMOVED lines=9> */
.L_x_205:
[----:B------:R-:W-:Y:S05]  /*6ac0*/  BSYNC B1 ;  /* 0x0000000000017941 */ /* 0x000fea0003800000 */
.L_x_204:
        /* <DEDUP_REMOVED lines=9> */
.L_x_207:
[----:B------:R-:W-:Y:S05]  /*6b60*/  BSYNC B1 ;  /* 0x0000000000017941 */ /* 0x000fea0003800000 */
.L_x_206:
        /* <DEDUP_REMOVED lines=9> */
.L_x_209:
[----:B------:R-:W-:Y:S05]  /*6c00*/  BSYNC B1 ;  /* 0x0000000000017941 */ /* 0x000fea0003800000 */
.L_x_208:
        /* <DEDUP_REMOVED lines=9> */
.L_x_211:
[----:B------:R-:W-:Y:S05]  /*6ca0*/  BSYNC B1 ;  /* 0x0000000000017941 */ /* 0x000fea0003800000 */
.L_x_210:
        /* <DEDUP_REMOVED lines=9> */
.L_x_213:
[----:B------:R-:W-:Y:S05]  /*6d40*/  BSYNC B1 ;  /* 0x0000000000017941 */ /* 0x000fea0003800000 */
.L_x_212:
        /* <DEDUP_REMOVED lines=9> */
.L_x_215:
[----:B------:R-:W-:Y:S05]  /*6de0*/  BSYNC B1 ;  /* 0x0000000000017941 */ /* 0x000fea0003800000 */
.L_x_214:
        /* <DEDUP_REMOVED lines=9> */
.L_x_217:
[----:B------:R-:W-:Y:S05]  /*6e80*/  BSYNC B1 ;  /* 0x0000000000017941 */ /* 0x000fea0003800000 */
.L_x_216:
        /* <DEDUP_REMOVED lines=9> */
.L_x_219:
[----:B------:R-:W-:Y:S05]  /*6f20*/  BSYNC B1 ;  /* 0x0000000000017941 */ /* 0x000fea0003800000 */
.L_x_218:
        /* <DEDUP_REMOVED lines=9> */
.L_x_221:
[----:B------:R-:W-:Y:S05]  /*6fc0*/  BSYNC B1 ;  /* 0x0000000000017941 */ /* 0x000fea0003800000 */
.L_x_220:
        /* <DEDUP_REMOVED lines=9> */
.L_x_223:
[----:B------:R-:W-:Y:S05]  /*7060*/  BSYNC B1 ;  /* 0x0000000000017941 */ /* 0x000fea0003800000 */
.L_x_222:
        /* <DEDUP_REMOVED lines=9> */
.L_x_225:
[----:B------:R-:W-:Y:S05]  /*7100*/  BSYNC B1 ;  /* 0x0000000000017941 */ /* 0x000fea0003800000 */
.L_x_224:
        /* <DEDUP_REMOVED lines=9> */
.L_x_227:
[----:B------:R-:W-:Y:S05]  /*71a0*/  BSYNC B1 ;  /* 0x0000000000017941 */ /* 0x000fea0003800000 */
.L_x_226:
        /* <DEDUP_REMOVED lines=9> */
.L_x_229:
[----:B------:R-:W-:Y:S05]  /*7240*/  BSYNC B1 ;  /* 0x0000000000017941 */ /* 0x000fea0003800000 */
.L_x_228:
        /* <DEDUP_REMOVED lines=9> */
.L_x_231:
[----:B------:R-:W-:Y:S05]  /*72e0*/  BSYNC B1 ;  /* 0x0000000000017941 */ /* 0x000fea0003800000 */
.L_x_230:
        /* <DEDUP_REMOVED lines=9> */
.L_x_233:
[----:B------:R-:W-:Y:S05]  /*7380*/  BSYNC B1 ;  /* 0x0000000000017941 */ /* 0x000fea0003800000 */
.L_x_232:
        /* <DEDUP_REMOVED lines=9> */
.L_x_235:
[----:B------:R-:W-:Y:S05]  /*7420*/  BSYNC B1 ;  /* 0x0000000000017941 */ /* 0x000fea0003800000 */
.L_x_234:
        /* <DEDUP_REMOVED lines=9> */
.L_x_237:
[----:B------:R-:W-:Y:S05]  /*74c0*/  BSYNC B1 ;  /* 0x0000000000017941 */ /* 0x000fea0003800000 */
.L_x_236:
        /* <DEDUP_REMOVED lines=9> */
.L_x_239:
[----:B------:R-:W-:Y:S05]  /*7560*/  BSYNC B1 ;  /* 0x0000000000017941 */ /* 0x000fea0003800000 */
.L_x_238:
        /* <DEDUP_REMOVED lines=9> */
.L_x_241:
[----:B------:R-:W-:Y:S05]  /*7600*/  BSYNC B1 ;  /* 0x0000000000017941 */ /* 0x000fea0003800000 */
.L_x_240:
        /* <DEDUP_REMOVED lines=9> */
.L_x_243:
[----:B------:R-:W-:Y:S05]  /*76a0*/  BSYNC B1 ;  /* 0x0000000000017941 */ /* 0x000fea0003800000 */
.L_x_242:
        /* <DEDUP_REMOVED lines=9> */
.L_x_245:
[----:B------:R-:W-:Y:S05]  /*7740*/  BSYNC B1 ;  /* 0x0000000000017941 */ /* 0x000fea0003800000 */
.L_x_244:
        /* <DEDUP_REMOVED lines=9> */
.L_x_247:
[----:B------:R-:W-:Y:S05]  /*77e0*/  BSYNC B1 ;  /* 0x0000000000017941 */ /* 0x000fea0003800000 */
.L_x_246:
        /* <DEDUP_REMOVED lines=9> */
.L_x_249:
[----:B------:R-:W-:Y:S05]  /*7880*/  BSYNC B1 ;  /* 0x0000000000017941 */ /* 0x000fea0003800000 */
.L_x_248:
        /* <DEDUP_REMOVED lines=9> */
.L_x_251:
[----:B------:R-:W-:Y:S05]  /*7920*/  BSYNC B1 ;  /* 0x0000000000017941 */ /* 0x000fea0003800000 */
.L_x_250:
        /* <DEDUP_REMOVED lines=9> */
.L_x_253:
[----:B------:R-:W-:Y:S05]  /*79c0*/  BSYNC B1 ;  /* 0x0000000000017941 */ /* 0x000fea0003800000 */
.L_x_252:
        /* <DEDUP_REMOVED lines=9> */
.L_x_255:
[----:B------:R-:W-:Y:S05]  /*7a60*/  BSYNC B1 ;  /* 0x0000000000017941 */ /* 0x000fea0003800000 */
.L_x_254:
        /* <DEDUP_REMOVED lines=9> */
.L_x_257:
[----:B------:R-:W-:Y:S05]  /*7b00*/  BSYNC B1 ;  /* 0x0000000000017941 */ /* 0x000fea0003800000 */
.L_x_256:
        /* <DEDUP_REMOVED lines=9> */
.L_x_259:
[----:B------:R-:W-:Y:S05]  /*7ba0*/  BSYNC B1 ;  /* 0x0000000000017941 */ /* 0x000fea0003800000 */
.L_x_258:
        /* <DEDUP_REMOVED lines=9> */
.L_x_261:
[----:B------:R-:W-:Y:S05]  /*7c40*/  BSYNC B1 ;  /* 0x0000000000017941 */ /* 0x000fea0003800000 */
.L_x_260:
        /* <DEDUP_REMOVED lines=9> */
.L_x_263:
[----:B------:R-:W-:Y:S05]  /*7ce0*/  BSYNC B1 ;  /* 0x0000000000017941 */ /* 0x000fea0003800000 */
.L_x_262:
        /* <DEDUP_REMOVED lines=9> */
.L_x_265:
[----:B------:R-:W-:Y:S05]  /*7d80*/  BSYNC B1 ;  /* 0x0000000000017941 */ /* 0x000fea0003800000 */
.L_x_264:
        /* <DEDUP_REMOVED lines=9> */
.L_x_267:
[----:B------:R-:W-:Y:S05]  /*7e20*/  BSYNC B1 ;  /* 0x0000000000017941 */ /* 0x000fea0003800000 */
.L_x_266:
        /* <DEDUP_REMOVED lines=9> */
.L_x_269:
[----:B------:R-:W-:Y:S05]  /*7ec0*/  BSYNC B1 ;  /* 0x0000000000017941 */ /* 0x000fea0003800000 */
.L_x_268:
        /* <DEDUP_REMOVED lines=9> */
.L_x_271:
[----:B------:R-:W-:Y:S05]  /*7f60*/  BSYNC B1 ;  /* 0x0000000000017941 */ /* 0x000fea0003800000 */
.L_x_270:
        /* <DEDUP_REMOVED lines=9> */
.L_x_273:
[----:B------:R-:W-:Y:S05]  /*8000*/  BSYNC B1 ;  /* 0x0000000000017941 */ /* 0x000fea0003800000 */
.L_x_272:
        /* <DEDUP_REMOVED lines=9> */
.L_x_275:
[----:B------:R-:W-:Y:S05]  /*80a0*/  BSYNC B1 ;  /* 0x0000000000017941 */ /* 0x000fea0003800000 */
.L_x_274:
        /* <DEDUP_REMOVED lines=9> */
.L_x_277:
[----:B------:R-:W-:Y:S05]  /*8140*/  BSYNC B1 ;  /* 0x0000000000017941 */ /* 0x000fea0003800000 */
.L_x_276:
        /* <DEDUP_REMOVED lines=9> */
.L_x_279:
[----:B------:R-:W-:Y:S05]  /*81e0*/  BSYNC B1 ;  /* 0x0000000000017941 */ /* 0x000fea0003800000 */
.L_x_278:
[----:B0----5:R-:W-:Y:S01]  /*81f0*/  IMAD.U32 R3, R154, 0x10000, RZ ;  /* 0x000100009a037824 */ /* 0x021fe200078e00ff */
[----:B------:R-:W-:Y:S01]  /*8200*/  ISETP.GT.AND P2, PT, R0, 0x78, P1 ;  /* 0x000000780000780c */ /* 0x000fe20000f44270 */
[----:B------:R-:W-:Y:S02]  /*8210*/  BSSY B1, `(.L_x_280) ;  /* 0x0000007000017945 */ /* 0x000fe40003800000 */
[----:B-1----:R-:W-:-:S04]  /*8220*/  FMUL R4, R3, R156 ;  /* 0x0000009c03047220 */ /* 0x002fc80000400000 */
[----:B------:R-:W-:-:S05]  /*8230*/  FFMA R4, R85, R155, R4 ;  /* 0x0000009b55047223 */ /* 0x000fca0000000004 */
[----:B------:R-:W-:-:S05]  /*8240*/  F2FP.BF16.F32.PACK_AB R4, RZ, R4 ;  /* 0x00000004ff04723e */ /* 0x000fca00000010ff */
[----:B------:R0:W-:Y:S01]  /*8250*/  @P0 STG.E.U16 desc[UR36][R6.64+0xf2], R4 ;  /* 0x0000f20406000986 */ /* 0x0001e2000c101524 */
[----:B------:R-:W-:Y:S05]  /*8260*/  @!P2 BRA `(.L_x_281) ;  /* 0x000000000004a947 */ /* 0x000fea0003800000 */
[----:B------:R1:W5:Y:S02]  /*8270*/  LDG.E.LTC128B.U16 R154, desc[UR36][R10.64+0xf0] ;  /* 0x0000f0240a9a7981 */ /* 0x000364000c1e1520 */
.L_x_281:
[----:B------:R-:W-:Y:S05]  /*8280*/  BSYNC B1 ;  /* 0x0000000000017941 */ /* 0x000fea0003800000 */
.L_x_280:
[----:B-----5:R-:W-:Y:S01]  /*8290*/  IMAD.U32 R3, R154, 0x10000, RZ ;  /* 0x000100009a037824 */ /* 0x020fe200078e00ff */
[----:B------:R-:W-:Y:S01]  /*82a0*/  ISETP.GT.AND P1, PT, R0, 0x79, P1 ;  /* 0x000000790000780c */ /* 0x000fe20000f24270 */
[----:B0-----:R-:W-:Y:S01]  /*82b0*/  @P2 IMAD.MOV.U32 R4, RZ, RZ, R8 ;  /* 0x000000ffff042224 */ /* 0x001fe200078e0008 */
[----:B------:R-:W-:Y:S01]  /*82c0*/  BSSY B1, `(.L_x_282) ;  /* 0x0000008000017945 */ /* 0x000fe20003800000 */
[----:B------:R-:W-:Y:S01]  /*82d0*/  FMUL R3, R3, R156 ;  /* 0x0000009c03037220 */ /* 0x000fe20000400000 */
[----:B------:R-:W-:-:S03]  /*82e0*/  @P2 IMAD.MOV.U32 R5, RZ, RZ, R9 ;  /* 0x000000ffff052224 */ /* 0x000fc600078e0009 */
[----:B------:R-:W-:-:S05]  /*82f0*/  FFMA R3, R86, R155, R3 ;  /* 0x0000009b56037223 */ /* 0x000fca0000000003 */
[----:B------:R-:W-:-:S05]  /*8300*/  F2FP.BF16.F32.PACK_AB R3, RZ, R3 ;  /* 0x00000003ff03723e */ /* 0x000fca00000010ff */
[----:B------:R0:W-:Y:S01]  /*8310*/  @P2 STG.E.U16 desc[UR36][R4.64+0xf0], R3 ;  /* 0x0000f00304002986 */ /* 0x0001e2000c101524 */
[----:B------:R-:W-:Y:S05]  /*8320*/  @!P1 BRA `(.L_x_283) ;  /* 0x0000000000049947 */ /* 0x000fea0003800000 */
[----:B------:R0:W5:Y:S02]  /*8330*/  LDG.E.LTC128B.U16 R154, desc[UR36][R10.64+0xf2] ;  /* 0x0000f2240a9a7981 */ /* 0x000164000c1e1520 */
.L_x_283:
[----:B------:R-:W-:Y:S05]  /*8340*/  BSYNC B1 ;  /* 0x0000000000017941 */ /* 0x000fea0003800000 */
.L_x_282:
[----:B------:R-:W-:Y:S05]  /*8350*/  @!P1 BRA `(.L_x_284) ;  /* 0x00000024004c9947 */ /* 0x000fea0003800000 */
[----:B0----5:R-:W-:-:S04]  /*8360*/  IMAD.U32 R3, R154, 0x10000, RZ ;  /* 0x000100009a037824 */ /* 0x021fc800078e00ff */
[----:B------:R-:W-:-:S04]  /*8370*/  FMUL R0, R3, R156 ;  /* 0x0000009c03007220 */ /* 0x000fc80000400000 */
[----:B------:R-:W-:-:S05]  /*8380*/  FFMA R0, R87, R155, R0 ;  /* 0x0000009b57007223 */ /* 0x000fca0000000000 */
[----:B------:R-:W-:-:S05]  /*8390*/  F2FP.BF16.F32.PACK_AB R0, RZ, R0 ;  /* 0x00000000ff00723e */ /* 0x000fca00000010ff */
[----:B------:R0:W-:Y:S01]  /*83a0*/  STG.E.U16 desc[UR36][R8.64+0xf2], R0 ;  /* 0x0000f20008007986 */ /* 0x0001e2000c101524 */
[----:B------:R-:W-:Y:S05]  /*83b0*/  BRA `(.L_x_284) ;  /* 0x0000002400347947 */ /* 0x000fea0003800000 */
.L_x_33:
[----:B------:R-:W-:Y:S01]  /*83c0*/  ULDC.64 UR4, c[0x0][0x5c0] ;  /* 0x0001700000047ab9 */ /* 0x000fe20000000a00 */
[-C--:B------:R-:W-:Y:S01]  /*83d0*/  FMUL R88, R88, R155.reuse ;  /* 0x0000009b58587220 */ /* 0x080fe20000400000 */
[----:B------:R-:W-:Y:S01]  /*83e0*/  LEA R6, P0, R168, UR4, 0x1 ;  /* 0x00000004a8067c11 */ /* 0x000fe2000f8008ff */
[----:B------:R-:W-:Y:S01]  /*83f0*/  IMAD.SHL.U32 R11, R4, 0x10, RZ ;  /* 0x00000010040b7824 */ /* 0x000fe200078e00ff */
[----:B------:R-:W-:Y:S01]  /*8400*/  ISETP.GT.AND P2, PT, R0, 0x1, P3 ;  /* 0x000000010000780c */ /* 0x000fe20001f44270 */
[-C--:B------:R-:W-:Y:S01]  /*8410*/  FMUL R89, R89, R155.reuse ;  /* 0x0000009b59597220 */ /* 0x080fe20000400000 */
[----:B------:R-:W-:Y:S01]  /*8420*/  LEA.HI.X R7, R168, UR5, R167, 0x1, P0 ;  /* 0x00000005a8077c11 */ /* 0x000fe200080f0ca7 */
[-C--:B------:R-:W-:Y:S01]  /*8430*/  FMUL R90, R90, R155.reuse ;  /* 0x0000009b5a5a7220 */ /* 0x080fe20000400000 */
[----:B------:R-:W-:Y:S01]  /*8440*/  ISETP.GT.AND P0, PT, R3, 0x8, PT ;  /* 0x000000080300780c */ /* 0x000fe20003f04270 */
[-C--:B------:R-:W-:Y:S01]  /*8450*/  FMUL R91, R91, R155.reuse ;  /* 0x0000009b5b5b7220 */ /* 0x080fe20000400000 */
[----:B------:R-:W-:Y:S01]  /*8460*/  F2FP.BF16.F32.PACK_AB R88, RZ, R88 ;  /* 0x00000058ff58723e */ /* 0x000fe200000010ff */
[-C--:B------:R-:W-:Y:S01]  /*8470*/  FMUL R92, R92, R155.reuse ;  /* 0x0000009b5c5c7220 */ /* 0x080fe20000400000 */
[----:B------:R-:W-:Y:S01]  /*8480*/  ISETP.GT.AND P4, PT, R0, RZ, P0 ;  /* 0x000000ff0000720c */ /* 0x000fe20000784270 */
[-C--:B------:R-:W-:Y:S01]  /*8490*/  FMUL R93, R93, R155.reuse ;  /* 0x0000009b5d5d7220 */ /* 0x080fe20000400000 */
[----:B------:R-:W-:Y:S01]  /*84a0*/  SHF.L.U64.HI R9, R4, 0x4, R5 ;  /* 0x0000000404097819 */ /* 0x000fe20000010205 */
[----:B------:R-:W-:Y:S01]  /*84b0*/  @P1 STG.E.U16 desc[UR36][R6.64], R88 ;  /* 0x0000005806001986 */ /* 0x000fe2000c101524 */
[----:B------:R-:W-:Y:S01]  /*84c0*/  IADD3 R12, P5, R11, R6, RZ ;  /* 0x000000060b0c7210 */ /* 0x000fe20007fbe0ff */
[-C--:B------:R-:W-:Y:S01]  /*84d0*/  FMUL R94, R94, R155.reuse ;  /* 0x0000009b5e5e7220 */ /* 0x080fe20000400000 */
[----:B------:R-:W-:Y:S01]  /*84e0*/  ISETP.GT.AND P1, PT, R0, 0x1, P0 ;  /* 0x000000010000780c */ /* 0x000fe20000724270 */
[----:B------:R-:W-:Y:S01]  /*84f0*/  FMUL R95, R95, R155 ;  /* 0x0000009b5f5f7220 */ /* 0x000fe20000400000 */
[----:B------:R-:W-:Y:S01]  /*8500*/  F2FP.BF16.F32.PACK_AB R89, RZ, R89 ;  /* 0x00000059ff59723e */ /* 0x000fe200000010ff */
[----:B------:R-:W-:Y:S01]  /*8510*/  IMAD.X R13, R9, 0x1, R7, P5 ;  /* 0x00000001090d7824 */ /* 0x000fe200028e0607 */
[----:B------:R-:W-:Y:S01]  /*8520*/  F2FP.BF16.F32.PACK_AB R90, RZ, R90 ;  /* 0x0000005aff5a723e */ /* 0x000fe200000010ff */
[----:B------:R-:W-:Y:S01]  /*8530*/  FMUL R96, R96, R155 ;  /* 0x0000009b60607220 */ /* 0x000fe20000400000 */
[----:B------:R-:W-:Y:S01]  /*8540*/  F2FP.BF16.F32.PACK_AB R91, RZ, R91 ;  /* 0x0000005bff5b723e */ /* 0x000fe200000010ff */
[----:B------:R-:W-:Y:S01]  /*8550*/  @P2 STG.E.U16 desc[UR36][R6.64+0x2], R89 ;  /* 0x0000025906002986 */ /* 0x000fe2000c101524 */
[C---:B------:R-:W-:Y:S01]  /*8560*/  ISETP.GT.AND P5, PT, R0.reuse, 0x9, P3 ;  /* 0x000000090000780c */ /* 0x040fe20001fa4270 */
[-C--:B------:R-:W-:Y:S01]  /*8570*/  FMUL R97, R97, R155.reuse ;  /* 0x0000009b61617220 */ /* 0x080fe20000400000 */
[C---:B------:R-:W-:Y:S01]  /*8580*/  ISETP.GT.AND P2, PT, R0.reuse, 0x8, P0 ;  /* 0x000000080000780c */ /* 0x040fe20000744270 */
[----:B------:R-:W-:Y:S01]  /*8590*/  @P4 STG.E.U16 desc[UR36][R12.64], R90 ;  /* 0x0000005a0c004986 */ /* 0x000fe2000c101524 */
[----:B------:R-:W-:Y:S01]  /*85a0*/  ISETP.GT.AND P4, PT, R0, 0x8, P3 ;  /* 0x000000080000780c */ /* 0x000fe20001f84270 */
[-C--:B------:R-:W-:Y:S01]  /*85b0*/  FMUL R98, R98, R155.reuse ;  /* 0x0000009b62627220 */ /* 0x080fe20000400000 */
[----:B------:R-:W-:Y:S01]  /*85c0*/  F2FP.BF16.F32.PACK_AB R92, RZ, R92 ;  /* 0x0000005cff5c723e */ /* 0x000fe200000010ff */
[----:B------:R-:W-:Y:S01]  /*85d0*/  @P1 STG.E.U16 desc[UR36][R12.64+0x2], R91 ;  /* 0x0000025b0c001986 */ /* 0x000fe2000c101524 */
[----:B------:R-:W-:Y:S01]  /*85e0*/  ISETP.GT.AND P1, PT, R0, 0x9, P0 ;  /* 0x000000090000780c */ /* 0x000fe20000724270 */
[----:B------:R-:W-:Y:S01]  /*85f0*/  FMUL R99, R99, R155 ;  /* 0x0000009b63637220 */ /* 0x000fe20000400000 */
[----:B------:R-:W-:Y:S01]  /*8600*/  F2FP.BF16.F32.PACK_AB R93, RZ, R93 ;  /* 0x0000005dff5d723e */ /* 0x000fe200000010ff */
[-C--:B------:R-:W-:Y:S01]  /*8610*/  FMUL R100, R100, R155.reuse ;  /* 0x0000009b64647220 */ /* 0x080fe20000400000 */
[----:B------:R-:W-:Y:S01]  /*8620*/  F2FP.BF16.F32.PACK_AB R94, RZ, R94 ;  /* 0x0000005eff5e723e */ /* 0x000fe200000010ff */
[----:B------:R-:W-:Y:S01]  /*8630*/  FMUL R101, R101, R155 ;  /* 0x0000009b65657220 */ /* 0x000fe20000400000 */
[----:B------:R-:W-:Y:S01]  /*8640*/  F2FP.BF16.F32.PACK_AB R95, RZ, R95 ;  /* 0x0000005fff5f723e */ /* 0x000fe200000010ff */
[-C--:B------:R-:W-:Y:S01]  /*8650*/  FMUL R102, R102, R155.reuse ;  /* 0x0000009b66667220 */ /* 0x080fe20000400000 */
[----:B------:R-:W-:Y:S01]  /*8660*/  F2FP.BF16.F32.PACK_AB R96, RZ, R96 ;  /* 0x00000060ff60723e */ /* 0x000fe200000010ff */
[----:B------:R-:W-:Y:S01]  /*8670*/  @P4 STG.E.U16 desc[UR36][R6.64+0x10], R92 ;  /* 0x0000105c06004986 */ /* 0x000fe2000c101524 */
[C---:B------:R-:W-:Y:S01]  /*8680*/  ISETP.GT.AND P4, PT, R0.reuse, 0x10, P3 ;  /* 0x000000100000780c */ /* 0x040fe20001f84270 */
[----:B------:R-:W-:Y:S01]  /*8690*/  FMUL R103, R103, R155 ;  /* 0x0000009b67677220 */ /* 0x000fe20000400000 */
[----:B------:R-:W-:Y:S01]  /*86a0*/  F2FP.BF16.F32.PACK_AB R97, RZ, R97 ;  /* 0x00000061ff61723e */ /* 0x000fe200000010ff */
[----:B------:R-:W-:Y:S01]  /*86b0*/  @P5 STG.E.U16 desc[UR36][R6.64+0x12], R93 ;  /* 0x0000125d06005986 */ /* 0x000fe2000c101524 */
[----:B------:R-:W-:Y:S01]  /*86c0*/  ISETP.GT.AND P5, PT, R0, 0x11, P0 ;  /* 0x000000110000780c */ /* 0x000fe200007a4270 */
        /* <DEDUP_REMOVED lines=74> */
[----:B------:R-:W-:Y:S01]  /*8b70*/  FMUL R125, R125, R155 ;  /* 0x0000009b7d7d7220 */ /* 0x000fe20000400000 */
[----:B------:R-:W-:Y:S01]  /*8b80*/  F2FP.BF16.F32.PACK_AB R119, RZ, R119 ;  /* 0x00000077ff77723e */ /* 0x000fe200000010ff */
[-C--:B------:R-:W-:Y:S01]  /*8b90*/  FMUL R126, R126, R155.reuse ;  /* 0x0000009b7e7e7220 */ /* 0x080fe20000400000 */
[----:B------:R-:W-:Y:S01]  /*8ba0*/  F2FP.BF16.F32.PACK_AB R120, RZ, R120 ;  /* 0x00000078ff78723e */ /* 0x000fe200000010ff */
        /* <DEDUP_REMOVED lines=66> */
[----:B------:R-:W-:Y:S01]  /*8fd0*/  IMAD.SHL.U32 R23, R4, 0x100, RZ ;  /* 0x0000010004177824 */ /* 0x000fe200078e00ff */
[----:B------:R-:W-:Y:S01]  /*8fe0*/  F2FP.BF16.F32.PACK_AB R140, RZ, R140 ;  /* 0x0000008cff8c723e */ /* 0x000fe200000010ff */
[----:B------:R-:W-:Y:S01]  /*8ff0*/  @P1 STG.E.U16 desc[UR36][R6.64+0x90], R124 ;  /* 0x0000907c06001986 */ /* 0x000fe2000c101524 */
[----:B------:R-:W-:Y:S01]  /*9000*/  ISETP.GT.AND P1, PT, R0, 0x50, P3 ;  /* 0x000000500000780c */ /* 0x000fe20001f24270 */
[----:B------:R-:W-:Y:S01]  /*9010*/  FMUL R146, R146, R155 ;  /* 0x0000009b92927220 */ /* 0x000fe20000400000 */
[----:B------:R-:W-:Y:S01]  /*9020*/  F2FP.BF16.F32.PACK_AB R141, RZ, R141 ;  /* 0x0000008dff8d723e */ /* 0x000fe200000010ff */
[----:B------:R-:W-:Y:S01]  /*9030*/  @P2 STG.E.U16 desc[UR36][R6.64+0x92], R125 ;  /* 0x0000927d06002986 */ /* 0x000fe2000c101524 */
[C---:B------:R-:W-:Y:S01]  /*9040*/  ISETP.GT.AND P2, PT, R0.reuse, 0x51, P3 ;  /* 0x000000510000780c */ /* 0x040fe20001f44270 */
[-C--:B------:R-:W-:Y:S01]  /*9050*/  FMUL R147, R147, R155.reuse ;  /* 0x0000009b93937220 */ /* 0x080fe20000400000 */
        /* <DEDUP_REMOVED lines=11> */
[-C--:B------:R-:W-:Y:S01]  /*9110*/  FMUL R150, R150, R155.reuse ;  /* 0x0000009b96967220 */ /* 0x080fe20000400000 */
[----:B------:R-:W-:Y:S01]  /*9120*/  SHF.L.U64.HI R21, R4, 0x8, R5 ;  /* 0x0000000804157819 */ /* 0x000fe20000010205 */
[----:B------:R-:W-:Y:S01]  /*9130*/  @P2 STG.E.U16 desc[UR36][R6.64+0xa2], R129 ;  /* 0x0000a28106002986 */ /* 0x000fe2000c101524 */
[C---:B------:R-:W-:Y:S01]  /*9140*/  ISETP.GT.AND P2, PT, R0.reuse, 0x59, P3 ;  /* 0x000000590000780c */ /* 0x040fe20001f44270 */
        /* <DEDUP_REMOVED lines=58> */
[----:B------:R-:W-:Y:S01]  /*94f0*/  @P2 STG.E.U16 desc[UR36][R12.64+0xd0], R142 ;  /* 0x0000d08e0c002986 */ /* 0x000fe2000c101524 */
[----:B------:R-:W-:Y:S01]  /*9500*/  F2FP.BF16.F32.PACK_AB R34, RZ, R34 ;  /* 0x00000022ff22723e */ /* 0x000fe200000010ff */
[----:B------:R-:W-:Y:S01]  /*9510*/  FMUL R40, R40, R155 ;  /* 0x0000009b28287220 */ /* 0x000fe20000400000 */
[----:B------:R-:W-:Y:S01]  /*9520*/  F2FP.BF16.F32.PACK_AB R35, RZ, R35 ;  /* 0x00000023ff23723e */ /* 0x000fe200000010ff */
        /* <DEDUP_REMOVED lines=8> */
[----:B------:R-:W-:Y:S01]  /*95b0*/  @P1 IMAD.MOV.U32 R4, RZ, RZ, R6 ;  /* 0x000000ffff041224 */ /* 0x000fe200078e0006 */
[----:B------:R-:W-:Y:S01]  /*95c0*/  @P1 MOV R5, R7 ;  /* 0x0000000700051202 */ /* 0x000fe20000000f00 */
[-C--:B------:R-:W-:Y:S01]  /*95d0*/  FMUL R43, R43, R155.reuse ;  /* 0x0000009b2b2b7220 */ /* 0x080fe20000400000 */
[----:B------:R-:W-:Y:S01]  /*95e0*/  F2FP.BF16.F32.PACK_AB R38, RZ, R38 ;  /* 0x00000026ff26723e */ /* 0x000fe200000010ff */
[----:B------:R-:W-:Y:S01]  /*95f0*/  FMUL R44, R44, R155 ;  /* 0x0000009b2c2c7220 */ /* 0x000fe20000400000 */
[----:B------:R-:W-:Y:S01]  /*9600*/  F2FP.BF16.F32.PACK_AB R39, RZ, R39 ;  /* 0x00000027ff27723e */ /* 0x000fe200000010ff */
[----:B------:R0:W-:Y:S01]  /*9610*/  @P1 STG.E.U16 desc[UR36][R4.64+0xe2], R145 ;  /* 0x0000e29104001986 */ /* 0x0001e2000c101524 */
[----:B------:R-:W-:Y:S01]  /*9620*/  IADD3 R14, P1, P2, R11, R6, R23 ;  /* 0x000000060b0e7210 */ /* 0x000fe20007a3e017 */
[-C--:B------:R-:W-:Y:S01]  /*9630*/  FMUL R45, R45, R155.reuse ;  /* 0x0000009b2d2d7220 */ /* 0x080fe20000400000 */
[----:B------:R-:W-:Y:S01]  /*9640*/  F2FP.BF16.F32.PACK_AB R40, RZ, R40 ;  /* 0x00000028ff28723e */ /* 0x000fe200000010ff */
[----:B------:R-:W-:Y:S01]  /*9650*/  FMUL R46, R46, R155 ;  /* 0x0000009b2e2e7220 */ /* 0x000fe20000400000 */
[----:B------:R-:W-:Y:S01]  /*9660*/  IADD3.X R15, R9, R7, R21, P1, P2 ;  /* 0x00000007090f7210 */ /* 0x000fe20000fe4415 */
[-C--:B------:R-:W-:Y:S01]  /*9670*/  FMUL R47, R47, R155.reuse ;  /* 0x0000009b2f2f7220 */ /* 0x080fe20000400000 */
[C---:B------:R-:W-:Y:S01]  /*9680*/  ISETP.GT.AND P1, PT, R3.reuse, 0x80, PT ;  /* 0x000000800300780c */ /* 0x040fe20003f24270 */
[-C--:B------:R-:W-:Y:S01]  /*9690*/  FMUL R48, R48, R155.reuse ;  /* 0x0000009b30307220 */ /* 0x080fe20000400000 */
[----:B------:R-:W-:Y:S01]  /*96a0*/  ISETP.GT.AND P2, PT, R3, 0x88, PT ;  /* 0x000000880300780c */ /* 0x000fe20003f44270 */
[----:B------:R-:W-:Y:S01]  /*96b0*/  FMUL R49, R49, R155 ;  /* 0x0000009b31317220 */ /* 0x000fe20000400000 */
[----:B------:R-:W-:Y:S01]  /*96c0*/  F2FP.BF16.F32.PACK_AB R41, RZ, R41 ;  /* 0x00000029ff29723e */ /* 0x000fe200000010ff */
[----:B0-----:R-:W-:Y:S01]  /*96d0*/  @P5 IMAD.MOV.U32 R4, RZ, RZ, R12 ;  /* 0x000000ffff045224 */ /* 0x001fe200078e000c */
[----:B------:R-:W-:Y:S01]  /*96e0*/  F2FP.BF16.F32.PACK_AB R42, RZ, R42 ;  /* 0x0000002aff2a723e */ /* 0x000fe200000010ff */
[----:B------:R-:W-:Y:S01]  /*96f0*/  @P5 IMAD.MOV.U32 R5, RZ, RZ, R13 ;  /* 0x000000ffff055224 */ /* 0x000fe200078e000d */
[----:B------:R-:W-:Y:S01]  /*9700*/  F2FP.BF16.F32.PACK_AB R43, RZ, R43 ;  /* 0x0000002bff2b723e */ /* 0x000fe200000010ff */
[-C--:B------:R-:W-:Y:S01]  /*9710*/  FMUL R50, R50, R155.reuse ;  /* 0x0000009b32327220 */ /* 0x080fe20000400000 */
[----:B------:R-:W-:Y:S01]  /*9720*/  F2FP.BF16.F32.PACK_AB R44, RZ, R44 ;  /* 0x0000002cff2c723e */ /* 0x000fe200000010ff */
[-C--:B------:R-:W-:Y:S01]  /*9730*/  FMUL R51, R51, R155.reuse ;  /* 0x0000009b33337220 */ /* 0x080fe20000400000 */
[----:B------:R0:W-:Y:S01]  /*9740*/  @P5 STG.E.U16 desc[UR36][R4.64+0xe0], R146 ;  /* 0x0000e09204005986 */ /* 0x0001e2000c101524 */
[----:B------:R-:W-:Y:S01]  /*9750*/  ISETP.GT.AND P5, PT, R0, 0x78, P3 ;  /* 0x000000780000780c */ /* 0x000fe20001fa4270 */
[-C--:B------:R-:W-:Y:S01]  /*9760*/  FMUL R52, R52, R155.reuse ;  /* 0x0000009b34347220 */ /* 0x080fe20000400000 */
[C---:B------:R-:W-:Y:S01]  /*9770*/  ISETP.GT.AND P3, PT, R0.reuse, 0x79, P3 ;  /* 0x000000790000780c */ /* 0x040fe20001f64270 */
[----:B------:R-:W-:Y:S01]  /*9780*/  @P4 STG.E.U16 desc[UR36][R12.64+0xe2], R147 ;  /* 0x0000e2930c004986 */ /* 0x000fe2000c101524 */
[C---:B------:R-:W-:Y:S01]  /*9790*/  ISETP.GT.AND P4, PT, R0.reuse, 0x78, P0 ;  /* 0x000000780000780c */ /* 0x040fe20000784270 */
[-C--:B------:R-:W-:Y:S01]  /*97a0*/  FMUL R53, R53, R155.reuse ;  /* 0x0000009b35357220 */ /* 0x080fe20000400000 */
[----:B------:R-:W-:Y:S01]  /*97b0*/  ISETP.GT.AND P0, PT, R0, 0x79, P0 ;  /* 0x000000790000780c */ /* 0x000fe20000704270 */
[----:B------:R-:W-:Y:S01]  /*97c0*/  FMUL R54, R54, R155 ;  /* 0x0000009b36367220 */ /* 0x000fe20000400000 */
[----:B------:R-:W-:Y:S01]  /*97d0*/  F2FP.BF16.F32.PACK_AB R45, RZ, R45 ;  /* 0x0000002dff2d723e */ /* 0x000fe200000010ff */
[-C--:B------:R-:W-:Y:S01]  /*97e0*/  FMUL R55, R55, R155.reuse ;  /* 0x0000009b37377220 */ /* 0x080fe20000400000 */
[----:B------:R-:W-:Y:S01]  /*97f0*/  F2FP.BF16.F32.PACK_AB R46, RZ, R46 ;  /* 0x0000002eff2e723e */ /* 0x000fe200000010ff */
[----:B------:R-:W-:Y:S01]  /*9800*/  FMUL R56, R56, R155 ;  /* 0x0000009b38387220 */ /* 0x000fe20000400000 */
[----:B------:R-:W-:Y:S01]  /*9810*/  F2FP.BF16.F32.PACK_AB R47, RZ, R47 ;  /* 0x0000002fff2f723e */ /* 0x000fe200000010ff */
[----:B------:R-:W-:Y:S01]  /*9820*/  @P5 STG.E.U16 desc[UR36][R6.64+0xf0], R148 ;  /* 0x0000f09406005986 */ /* 0x000fe2000c101524 */
[----:B0-----:R-:W-:Y:S01]  /*9830*/  IADD3 R4, P5, R23, R6, RZ ;  /* 0x0000000617047210 */ /* 0x001fe20007fbe0ff */
[-C--:B------:R-:W-:Y:S01]  /*9840*/  FMUL R57, R57, R155.reuse ;  /* 0x0000009b39397220 */ /* 0x080fe20000400000 */
[----:B------:R-:W-:Y:S01]  /*9850*/  F2FP.BF16.F32.PACK_AB R48, RZ, R48 ;  /* 0x00000030ff30723e */ /* 0x000fe200000010ff */
[----:B------:R0:W-:Y:S01]  /*9860*/  @P3 STG.E.U16 desc[UR36][R6.64+0xf2], R149 ;  /* 0x0000f29506003986 */ /* 0x0001e2000c101524 */
[C---:B------:R-:W-:Y:S01]  /*9870*/  ISETP.GT.AND P3, PT, R0.reuse, RZ, P1 ;  /* 0x000000ff0000720c */ /* 0x040fe20000f64270 */
[----:B------:R-:W-:Y:S01]  /*9880*/  IMAD.X R5, R21, 0x1, R7, P5 ;  /* 0x0000000115057824 */ /* 0x000fe200028e0607 */
[C---:B------:R-:W-:Y:S01]  /*9890*/  ISETP.GT.AND P5, PT, R0.reuse, RZ, P2 ;  /* 0x000000ff0000720c */ /* 0x040fe200017a4270 */
        /* <DEDUP_REMOVED lines=14> */
[----:B------:R-:W-:Y:S01]  /*9980*/  @P4 STG.E.U16 desc[UR36][R4.64+0x2], R25 ;  /* 0x0000021904004986 */ /* 0x000fe2000c101524 */
[----:B------:R-:W-:Y:S01]  /*9990*/  IADD3 R10, P4, R11, R4, RZ ;  /* 0x000000040b0a7210 */ /* 0x000fe20007f9e0ff */
[C-C-:B------:R-:W-:Y:S01]  /*99a0*/  IMAD.X R7, R9.reuse, 0x1, R5.reuse, P3 ;  /* 0x0000000109077824 */ /* 0x140fe200018e0605 */
[----:B------:R-:W-:Y:S01]  /*99b0*/  ISETP.GT.AND P3, PT, R0, 0x9, P2 ;  /* 0x000000090000780c */ /* 0x000fe20001764270 */
[----:B------:R-:W-:Y:S01]  /*99c0*/  FMUL R62, R62, R155 ;  /* 0x0000009b3e3e7220 */ /* 0x000fe20000400000 */
[----:B------:R-:W-:Y:S01]  /*99d0*/  F2FP.BF16.F32.PACK_AB R53, RZ, R53 ;  /* 0x00000035ff35723e */ /* 0x000fe200000010ff */
[----:B------:R-:W-:Y:S01]  /*99e0*/  IMAD.X R11, R9, 0x1, R5, P4 ;  /* 0x00000001090b7824 */ /* 0x000fe200020e0605 */
[----:B------:R-:W-:Y:S01]  /*99f0*/  ISETP.GT.AND P4, PT, R0, 0x8, P1 ;  /* 0x000000080000780c */ /* 0x000fe20000f84270 */
[-C--:B------:R-:W-:Y:S01]  /*9a00*/  FMUL R63, R63, R155.reuse ;  /* 0x0000009b3f3f7220 */ /* 0x080fe20000400000 */
[----:B------:R-:W-:Y:S01]  /*9a10*/  F2FP.BF16.F32.PACK_AB R54, RZ, R54 ;  /* 0x00000036ff36723e */ /* 0x000fe200000010ff */
[-C--:B------:R-:W-:Y:S01]  /*9a20*/  FMUL R64, R64, R155.reuse ;  /* 0x0000009b40407220 */ /* 0x080fe20000400000 */
        /* <DEDUP_REMOVED lines=8> */
[-C--:B------:R-:W-:Y:S01]  /*9ab0*/  FMUL R67, R67, R155.reuse ;  /* 0x0000009b43437220 */ /* 0x080fe20000400000 */
[----:B------:R-:W-:Y:S01]  /*9ac0*/  @P4 STG.E.U16 desc[UR36][R4.64+0x10], R28 ;  /* 0x0000101c04004986 */ /* 0x000fe2000c101524 */
[----:B------:R-:W-:Y:S01]  /*9ad0*/  ISETP.GT.AND P4, PT, R0, 0x10, P1 ;  /* 0x000000100000780c */ /* 0x000fe20000f84270 */
[----:B------:R-:W-:Y:S01]  /*9ae0*/  FMUL R68, R68, R155 ;  /* 0x0000009b44447220 */ /* 0x000fe20000400000 */
[----:B------:R-:W-:Y:S01]  /*9af0*/  F2FP.BF16.F32.PACK_AB R57, RZ, R57 ;  /* 0x00000039ff39723e */ /* 0x000fe200000010ff */
[-C--:B------:R-:W-:Y:S01]  /*9b00*/  FMUL R69, R69, R155.reuse ;  /* 0x0000009b45457220 */ /* 0x080fe20000400000 */
[----:B------:R-:W-:Y:S01]  /*9b10*/  @P5 STG.E.U16 desc[UR36][R4.64+0x12], R29 ;  /* 0x0000121d04005986 */ /* 0x000fe2000c101524 */
[----:B------:R-:W-:Y:S01]  /*9b20*/  ISETP.GT.AND P5, PT, R0, 0x11, P1 ;  /* 0x000000110000780c */ /* 0x000fe20000fa4270 */
[-C--:B------:R-:W-:Y:S01]  /*9b30*/  FMUL R70, R70, R155.reuse ;  /* 0x0000009b46467220 */ /* 0x080fe20000400000 */
[----:B------:R-:W-:Y:S01]  /*9b40*/  F2FP.BF16.F32.PACK_AB R58, RZ, R58 ;  /* 0x0000003aff3a723e */ /* 0x000fe200000010ff */
[----:B------:R0:W-:Y:S01]  /*9b50*/  @P0 STG.E.U16 desc[UR36][R6.64+0x10], R30 ;  /* 0x0000101e06000986 */ /* 0x0001e2000c101524 */
        /* <DEDUP_REMOVED lines=13> */
[--C-:B0-----:R-:W-:Y:S01]  /*9c30*/  @P0 IMAD.MOV.U32 R6, RZ, RZ, R14.reuse ;  /* 0x000000ffff060224 */ /* 0x101fe200078e000e */
[----:B------:R-:W-:Y:S01]  /*9c40*/  F2FP.BF16.F32.PACK_AB R62, RZ, R62 ;  /* 0x0000003eff3e723e */ /* 0x000fe200000010ff */
[--C-:B------:R-:W-:Y:S01]  /*9c50*/  @P0 IMAD.MOV.U32 R7, RZ, RZ, R15.reuse ;  /* 0x000000ffff070224 */ /* 0x100fe200078e000f */
[----:B------:R-:W-:Y:S01]  /*9c60*/  F2FP.BF16.F32.PACK_AB R63, RZ, R63 ;  /* 0x0000003fff3f723e */ /* 0x000fe200000010ff */
[-C--:B------:R-:W-:Y:S01]  /*9c70*/  FMUL R74, R74, R155.reuse ;  /* 0x0000009b4a4a7220 */ /* 0x080fe20000400000 */
[----:B------:R-:W-:Y:S01]  /*9c80*/  F2FP.BF16.F32.PACK_AB R64, RZ, R64 ;  /* 0x00000040ff40723e */ /* 0x000fe200000010ff */
[-C--:B------:R-:W-:Y:S01]  /*9c90*/  FMUL R75, R75, R155.reuse ;  /* 0x0000009b4b4b7220 */ /* 0x080fe20000400000 */
[----:B------:R0:W-:Y:S01]  /*9ca0*/  @P0 STG.E.U16 desc[UR36][R6.64+0x20], R34 ;  /* 0x0000202206000986 */ /* 0x0001e2000c101524 */
        /* <DEDUP_REMOVED lines=36> */
[----:B------:R-:W-:Y:S01]  /*9ef0*/  FMUL R87, R87, R155 ;  /* 0x0000009b57577220 */ /* 0x000fe20000400000 */
[----:B------:R0:W-:Y:S01]  /*9f00*/  @P0 STG.E.U16 desc[UR36][R6.64+0x30], R38 ;  /* 0x0000302606000986 */ /* 0x0001e2000c101524 */
[----:B------:R-:W-:-:S02]  /*9f10*/  ISETP.GT.AND P0, PT, R0, 0x20, P2 ;  /* 0x000000200000780c */ /* 0x000fc40001704270 */
[----:B------:R-:W-:Y:S02]  /*9f20*/  F2FP.BF16.F32.PACK_AB R79, RZ, R79 ;  /* 0x0000004fff4f723e */ /* 0x000fe400000010ff */
[----:B------:R-:W-:Y:S02]  /*9f30*/  F2FP.BF16.F32.PACK_AB R80, RZ, R80 ;  /* 0x00000050ff50723e */ /* 0x000fe400000010ff */
[----:B------:R-:W-:Y:S02]  /*9f40*/  F2FP.BF16.F32.PACK_AB R81, RZ, R81 ;  /* 0x00000051ff51723e */ /* 0x000fe400000010ff */
[----:B------:R-:W-:Y:S02]  /*9f50*/  F2FP.BF16.F32.PACK_AB R82, RZ, R82 ;  /* 0x00000052ff52723e */ /* 0x000fe400000010ff */
[----:B------:R-:W-:Y:S01]  /*9f60*/  F2FP.BF16.F32.PACK_AB R83, RZ, R83 ;  /* 0x00000053ff53723e */ /* 0x000fe200000010ff */
[----:B0-----:R-:W-:Y:S01]  /*9f70*/  @P3 IMAD.MOV.U32 R7, RZ, RZ, R15 ;  /* 0x000000ffff073224 */ /* 0x001fe200078e000f */
[----:B------:R-:W-:-:S02]  /*9f80*/  @P3 MOV R6, R14 ;  /* 0x0000000e00063202 */ /* 0x000fc40000000f00 */
[----:B------:R-:W-:Y:S02]  /*9f90*/  F2FP.BF16.F32.PACK_AB R84, RZ, R84 ;  /* 0x00000054ff54723e */ /* 0x000fe400000010ff */
[----:B------:R-:W-:Y:S01]  /*9fa0*/  F2FP.BF16.F32.PACK_AB R85, RZ, R85 ;  /* 0x00000055ff55723e */ /* 0x000fe200000010ff */
[----:B------:R0:W-:Y:S01]  /*9fb0*/  @P3 STG.E.U16 desc[UR36][R6.64+0x32], R39 ;  /* 0x0000322706003986 */ /* 0x0001e2000c101524 */
[C---:B------:R-:W-:Y:S02]  /*9fc0*/  ISETP.GT.AND P3, PT, R0.reuse, 0x21, P2 ;  /* 0x000000210000780c */ /* 0x040fe40001764270 */
[----:B------:R-:W-:Y:S01]  /*9fd0*/  F2FP.BF16.F32.PACK_AB R86, RZ, R86 ;  /* 0x00000056ff56723e */ /* 0x000fe200000010ff */
[----:B------:R-:W-:Y:S01]  /*9fe0*/  @P4 STG.E.U16 desc[UR36][R4.64+0x40], R40 ;  /* 0x0000402804004986 */ /* 0x000fe2000c101524 */
[C---:B------:R-:W-:Y:S02]  /*9ff0*/  ISETP.GT.AND P4, PT, R0.reuse, 0x28, P1 ;  /* 0x000000280000780c */ /* 0x040fe40000f84270 */
[----:B------:R-:W-:Y:S01]  /*a000*/  F2FP.BF16.F32.PACK_AB R87, RZ, R87 ;  /* 0x00000057ff57723e */ /* 0x000fe200000010ff */
[----:B------:R-:W-:Y:S01]  /*a010*/  @P5 STG.E.U16 desc[UR36][R4.64+0x42], R41 ;  /* 0x0000422904005986 */ /* 0x000fe2000c101524 */
[----:B------:R-:W-:Y:S01]  /*a020*/  ISETP.GT.AND P5, PT, R0, 0x29, P1 ;  /* 0x000000290000780c */ /* 0x000fe20000fa4270 */
[----:B0-----:R-:W-:-:S02]  /*a030*/  @P0 IMAD.MOV.U32 R6, RZ, RZ, R14 ;  /* 0x000000ffff060224 */ /* 0x001fc400078e000e */
[----:B------:R-:W-:-:S05]  /*a040*/  @P0 IMAD.MOV.U32 R7, RZ, RZ, R15 ;  /* 0x000000ffff070224 */ /* 0x000fca00078e000f */
[----:B------:R0:W-:Y:S01]  /*a050*/  @P0 STG.E.U16 desc[UR36][R6.64+0x40], R42 ;  /* 0x0000402a06000986 */ /* 0x0001e2000c101524 */
[----:B------:R-:W-:Y:S01]  /*a060*/  ISETP.GT.AND P0, PT, R0, 0x28, P2 ;  /* 0x000000280000780c */ /* 0x000fe20001704270 */
[----:B0-----:R-:W-:Y:S02]  /*a070*/  @P3 IMAD.MOV.U32 R6, RZ, RZ, R14 ;  /* 0x000000ffff063224 */ /* 0x001fe400078e000e */
[----:B------:R-:W-:-:S05]  /*a080*/  @P3 IMAD.MOV.U32 R7, RZ, RZ, R15 ;  /* 0x000000ffff073224 */ /* 0x000fca00078e000f */
[----:B------:R0:W-:Y:S01]  /*a090*/  @P3 STG.E.U16 desc[UR36][R6.64+0x42], R43 ;  /* 0x0000422b06003986 */ /* 0x0001e2000c101524 */
[----:B------:R-:W-:-:S03]  /*a0a0*/  ISETP.GT.AND P3, PT, R0, 0x29, P2 ;  /* 0x000000290000780c */ /* 0x000fc60001764270 */
[----:B------:R-:W-:Y:S01]  /*a0b0*/  @P4 STG.E.U16 desc[UR36][R4.64+0x50], R44 ;  /* 0x0000502c04004986 */ /* 0x000fe2000c101524 */
[----:B------:R-:W-:-:S03]  /*a0c0*/  ISETP.GT.AND P4, PT, R0, 0x30, P1 ;  /* 0x000000300000780c */ /* 0x000fc60000f84270 */
[----:B------:R-:W-:Y:S01]  /*a0d0*/  @P5 STG.E.U16 desc[UR36][R4.64+0x52], R45 ;  /* 0x0000522d04005986 */ /* 0x000fe2000c101524 */
[----:B------:R-:W-:Y:S01]  /*a0e0*/  ISETP.GT.AND P5, PT, R0, 0x31, P1 ;  /* 0x000000310000780c */ /* 0x000fe20000fa4270 */
[----:B0-----:R-:W-:Y:S02]  /*a0f0*/  @P0 IMAD.MOV.U32 R6, RZ, RZ, R14 ;  /* 0x000000ffff060224 */ /* 0x001fe400078e000e */
        /* <DEDUP_REMOVED lines=14> */
[----:B------:R-:W-:Y:S02]  /*a1e0*/  ISETP.GT.AND P0, PT, R0, 0x38, P2 ;  /* 0x000000380000780c */ /* 0x000fe40001704270 */
[----:B0-----:R-:W-:Y:S01]  /*a1f0*/  @P3 MOV R6, R14 ;  /* 0x0000000e00063202 */ /* 0x001fe20000000f00 */
        /* <DEDUP_REMOVED lines=86> */
[C---:B------:R-:W-:Y:S02]  /*a760*/  ISETP.GT.AND P3, PT, R0.reuse, 0x78, P1 ;  /* 0x000000780000780c */ /* 0x040fe40000f64270 */
[C---:B------:R-:W-:Y:S01]  /*a770*/  ISETP.GT.AND P1, PT, R0.reuse, 0x79, P1 ;  /* 0x000000790000780c */ /* 0x040fe20000f24270 */
[----:B------:R-:W-:Y:S01]  /*a780*/  @P4 STG.E.U16 desc[UR36][R4.64+0xe0], R80 ;  /* 0x0000e05004004986 */ /* 0x000fe2000c101524 */
[----:B------:R-:W-:-:S03]  /*a790*/  ISETP.GT.AND P4, PT, R0, 0x71, P2 ;  /* 0x000000710000780c */ /* 0x000fc60001784270 */
[----:B------:R-:W-:Y:S01]  /*a7a0*/  @P5 STG.E.U16 desc[UR36][R4.64+0xe2], R81 ;  /* 0x0000e25104005986 */ /* 0x000fe2000c101524 */
[C---:B------:R-:W-:Y:S02]  /*a7b0*/  ISETP.GT.AND P5, PT, R0.reuse, 0x78, P2 ;  /* 0x000000780000780c */ /* 0x040fe400017a4270 */
[----:B------:R-:W-:Y:S01]  /*a7c0*/  ISETP.GT.AND P2, PT, R0, 0x79, P2 ;  /* 0x000000790000780c */ /* 0x000fe20001744270 */
[----:B0-----:R-:W-:Y:S02]  /*a7d0*/  @P0 IMAD.MOV.U32 R6, RZ, RZ, R14 ;  /* 0x000000ffff060224 */ /* 0x001fe400078e000e */
[----:B------:R-:W-:-:S05]  /*a7e0*/  @P0 IMAD.MOV.U32 R7, RZ, RZ, R15 ;  /* 0x000000ffff070224 */ /* 0x000fca00078e000f */
[----:B------:R0:W-:Y:S02]  /*a7f0*/  @P0 STG.E.U16 desc[UR36][R6.64+0xe0], R82 ;  /* 0x0000e05206000986 */ /* 0x0001e4000c101524 */
[----:B0-----:R-:W-:Y:S02]  /*a800*/  @P4 IMAD.MOV.U32 R6, RZ, RZ, R14 ;  /* 0x000000ffff064224 */ /* 0x001fe400078e000e */
[----:B------:R-:W-:-:S05]  /*a810*/  @P4 IMAD.MOV.U32 R7, RZ, RZ, R15 ;  /* 0x000000ffff074224 */ /* 0x000fca00078e000f */
[----:B------:R-:W-:Y:S04]  /*a820*/  @P4 STG.E.U16 desc[UR36][R6.64+0xe2], R83 ;  /* 0x0000e25306004986 */ /* 0x000fe8000c101524 */
[----:B------:R-:W-:Y:S04]  /*a830*/  @P3 STG.E.U16 desc[UR36][R4.64+0xf0], R84 ;  /* 0x0000f05404003986 */ /* 0x000fe8000c101524 */
[----:B------:R0:W-:Y:S02]  /*a840*/  @P1 STG.E.U16 desc[UR36][R4.64+0xf2], R85 ;  /* 0x0000f25504001986 */ /* 0x0001e4000c101524 */
[----:B0-----:R-:W-:-:S02]  /*a850*/  @P5 IMAD.MOV.U32 R4, RZ, RZ, R14 ;  /* 0x000000ffff045224 */ /* 0x001fc400078e000e */
[----:B------:R-:W-:-:S05]  /*a860*/  @P5 IMAD.MOV.U32 R5, RZ, RZ, R15 ;  /* 0x000000ffff055224 */ /* 0x000fca00078e000f */
[----:B------:R0:W-:Y:S04]  /*a870*/  @P5 STG.E.U16 desc[UR36][R4.64+0xf0], R86 ;  /* 0x0000f05604005986 */ /* 0x0001e8000c101524 */
[----:B------:R0:W-:Y:S02]  /*a880*/  @P2 STG.E.U16 desc[UR36][R14.64+0xf2], R87 ;  /* 0x0000f2570e002986 */ /* 0x0001e4000c101524 */
.L_x_284:
[----:B------:R-:W-:Y:S05]  /*a890*/  BSYNC B0 ;  /* 0x0000000000007941 */ /* 0x000fea0003800000 */
.L_x_32:
[----:B------:R-:W-:Y:S01]  /*a8a0*/  ULDC UR4, c[0x0][0xc] ;  /* 0x0000030000047ab9 */ /* 0x000fe20000000800 */
[----:B------:R-:W-:Y:S01]  /*a8b0*/  ULDC UR5, c[0x0][0x10] ;  /* 0x0000040000057ab9 */ /* 0x000fe20000000800 */
[----:B0-----:R-:W0:Y:S01]  /*a8c0*/  LDC R3, c[0x0][0x14] ;  /* 0x00000500ff037b82 */ /* 0x001e220000000800 */
[----:B------:R-:W-:Y:S01]  /*a8d0*/  UIMAD.WIDE.U32 UR4, UR4, UR5, URZ ;  /* 0x00000005040472a5 */ /* 0x000fe2000f8e003f */
[----:B------:R-:W-:Y:S01]  /*a8e0*/  PRMT R0, RZ, 0x7610, R0 ;  /* 0x00007610ff007816 */ /* 0x000fe20000000000 */
[----:B-----5:R-:W-:Y:S02]  /*a8f0*/  IMAD.MOV.U32 R154, RZ, RZ, -0x1 ;  /* 0xffffffffff9a7424 */ /* 0x020fe400078e00ff */
[----:B------:R-:W-:Y:S02]  /*a900*/  IMAD.MOV.U32 R23, RZ, RZ, -0x1 ;  /* 0xffffffffff177424 */ /* 0x000fe400078e00ff */
[----:B0-----:R-:W-:-:S04]  /*a910*/  IMAD.WIDE.U32 R16, R3, UR4, R16 ;  /* 0x0000000403107c25 */ /* 0x001fc8000f8e0010 */
[----:B------:R-:W-:Y:S01]  /*a920*/  IMAD R3, R3, UR5, RZ ;  /* 0x0000000503037c24 */ /* 0x000fe2000f8e02ff */
[----:B------:R-:W-:Y:S02]  /*a930*/  ULDC.64 UR4, c[0x0][0x650] ;  /* 0x0001940000047ab9 */ /* 0x000fe40000000a00 */
[----:B------:R-:W-:Y:S02]  /*a940*/  ISETP.GE.U32.AND P0, PT, R16, UR4, PT ;  /* 0x0000000410007c0c */ /* 0x000fe4000bf06070 */
[----:B------:R-:W-:-:S04]  /*a950*/  IADD3 R17, R17, R3, RZ ;  /* 0x0000000311117210 */ /* 0x000fc80007ffe0ff */
[----:B------:R-:W-:-:S13]  /*a960*/  ISETP.GE.U32.AND.EX P0, PT, R17, UR5, PT, P0 ;  /* 0x0000000511007c0c */ /* 0x000fda000bf06100 */
[----:B------:R-:W-:Y:S05]  /*a970*/  @P0 BRA `(.L_x_285) ;  /* 0x0000000400640947 */ /* 0x000fea0003800000 */
[----:B------:R-:W0:Y:S01]  /*a980*/  S2R R12, SR_CTAID.X ;  /* 0x00000000000c7919 */ /* 0x000e220000002500 */
[----:B-12---:R-:W1:Y:S01]  /*a990*/  LDC.64 R10, c[0x0][0x628] ;  /* 0x00018a00ff0a7b82 */ /* 0x006e620000000a00 */
[----:B------:R-:W-:Y:S01]  /*a9a0*/  ULDC UR4, c[0x0][0x150] ;  /* 0x0000540000047ab9 */ /* 0x000fe20000000800 */
[----:B------:R-:W-:Y:S01]  /*a9b0*/  IMAD.MOV.U32 R8, RZ, RZ, R16 ;  /* 0x000000ffff087224 */ /* 0x000fe200078e0010 */
[----:B------:R-:W2:Y:S01]  /*a9c0*/  S2R R24, SR_CTAID.Y ;  /* 0x0000000000187919 */ /* 0x000ea20000002600 */
[----:B------:R-:W-:-:S04]  /*a9d0*/  IMAD.MOV.U32 R9, RZ, RZ, R17 ;  /* 0x000000ffff097224 */ /* 0x000fc800078e0011 */
[----:B------:R-:W2:Y:S08]  /*a9e0*/  LDC R21, c[0x0][0x144] ;  /* 0x00005100ff157b82 */ /* 0x000eb00000000800 */
[----:B------:R-:W2:Y:S08]  /*a9f0*/  LDC R0, c[0x0][0x630] ;  /* 0x00018c00ff007b82 */ /* 0x000eb00000000800 */
[----:B------:R-:W2:Y:S01]  /*aa00*/  LDC.64 R14, c[0x0][0x620] ;  /* 0x00018800ff0e7b82 */ /* 0x000ea20000000a00 */
[----:B-1----:R-:W-:-:S04]  /*aa10*/  ISETP.NE.U32.AND P0, PT, R10, RZ, PT ;  /* 0x000000ff0a00720c */ /* 0x002fc80003f05070 */
[----:B------:R-:W-:Y:S02]  /*aa20*/  ISETP.NE.AND.EX P0, PT, R11, RZ, PT, P0 ;  /* 0x000000ff0b00720c */ /* 0x000fe40003f05300 */
[----:B0-----:R-:W-:-:S05]  /*aa30*/  I2FP.F32.U32 R3, R12 ;  /* 0x0000000c00037245 */ /* 0x001fca0000201000 */
[----:B------:R-:W-:-:S04]  /*aa40*/  FMUL R3, R3, UR4 ;  /* 0x0000000403037c20 */ /* 0x000fc80008400000 */
[----:B------:R0:W1:Y:S02]  /*aa50*/  F2I.U32.TRUNC.NTZ R20, R3 ;  /* 0x0000000300147305 */ /* 0x000064000020f000 */
[----:B------:R-:W-:Y:S05]  /*aa60*/  @!P0 BRA `(.L_x_286) ;  /* 0x0000000000288947 */ /* 0x000fea0003800000 */
[----:B0-----:R-:W0:Y:S02]  /*aa70*/  LDC R3, c[0x0][0x634] ;  /* 0x00018d00ff037b82 */ /* 0x001e240000000800 */
[----:B0-----:R-:W-:-:S05]  /*aa80*/  IADD3 R3, P0, R16, R3, RZ ;  /* 0x0000000310037210 */ /* 0x001fca0007f1e0ff */
        /* <DEDUP_REMOVED lines=8> */
.L_x_286:
[----:B------:R-:W5:Y:S01]  /*ab10*/  LDC.64 R30, c[0x0][0x640] ;  /* 0x00019000ff1e7b82 */ /* 0x000f620000000a00 */
[-CC-:B--2---:R-:W-:Y:S01]  /*ab20*/  SHF.R.U64 R23, R8, R0.reuse, R9.reuse ;  /* 0x0000000008177219 */ /* 0x184fe20000001209 */
[----:B-1----:R-:W-:Y:S01]  /*ab30*/  IMAD.MOV R20, RZ, RZ, -R20 ;  /* 0x000000ffff147224 */ /* 0x002fe200078e0a14 */
[----:B------:R-:W-:Y:S01]  /*ab40*/  SHF.R.U32.HI R0, RZ, R0, R9 ;  /* 0x00000000ff007219 */ /* 0x000fe20000011609 */
[----:B------:R-:W-:Y:S01]  /*ab50*/  ULDC UR4, c[0x0][0x154] ;  /* 0x0000550000047ab9 */ /* 0x000fe20000000800 */
[----:B0-----:R-:W-:Y:S01]  /*ab60*/  IADD3 R3, P0, RZ, -R23, RZ ;  /* 0x80000017ff037210 */ /* 0x001fe20007f1e0ff */
[----:B------:R-:W-:Y:S01]  /*ab70*/  IMAD R26, R21, R20, R12 ;  /* 0x00000014151a7224 */ /* 0x000fe200078e020c */
[----:B------:R-:W-:Y:S01]  /*ab80*/  MOV R7, 0x1 ;  /* 0x0000000100077802 */ /* 0x000fe20000000f00 */
[----:B------:R-:W0:Y:S02]  /*ab90*/  LDC R6, c[0x0][0x618] ;  /* 0x00018600ff067b82 */ /* 0x000e240000000800 */
[----:B------:R-:W-:-:S04]  /*aba0*/  IMAD.X R5, RZ, RZ, ~R0, P0 ;  /* 0x000000ffff057224 */ /* 0x000fc800000e0e00 */
[-C--:B------:R-:W-:Y:S02]  /*abb0*/  IMAD R0, R5, R14.reuse, RZ ;  /* 0x0000000e05007224 */ /* 0x080fe400078e02ff */
[----:B------:R-:W1:Y:S01]  /*abc0*/  LDC R8, c[0x0][0x608] ;  /* 0x00018200ff087b82 */ /* 0x000e620000000800 */
[----:B------:R-:W-:-:S04]  /*abd0*/  IMAD.WIDE.U32 R4, R3, R14, R16 ;  /* 0x0000000e03047225 */ /* 0x000fc800078e0010 */
[----:B------:R-:W-:Y:S01]  /*abe0*/  IMAD R3, R3, R15, R0 ;  /* 0x0000000f03037224 */ /* 0x000fe200078e0200 */
[----:B------:R-:W-:Y:S02]  /*abf0*/  I2FP.F32.U32 R0, R24 ;  /* 0x0000001800007245 */ /* 0x000fe40000201000 */
[----:B------:R-:W2:Y:S01]  /*ac00*/  LDC R28, c[0x0][0x658] ;  /* 0x00019600ff1c7b82 */ /* 0x000ea20000000800 */
[----:B------:R-:W-:Y:S01]  /*ac10*/  IMAD.IADD R3, R5, 0x1, R3 ;  /* 0x0000000105037824 */ /* 0x000fe200078e0203 */
[----:B-----5:R-:W-:Y:S01]  /*ac20*/  ISETP.NE.U32.AND P0, PT, R30, RZ, PT ;  /* 0x000000ff1e00720c */ /* 0x020fe20003f05070 */
[----:B------:R-:W-:Y:S01]  /*ac30*/  FMUL R0, R0, UR4 ;  /* 0x0000000400007c20 */ /* 0x000fe20008400000 */
[----:B------:R-:W-:Y:S02]  /*ac40*/  IMAD.MOV.U32 R5, RZ, RZ, -0x1 ;  /* 0xffffffffff057424 */ /* 0x000fe400078e00ff */
[----:B------:R-:W-:Y:S01]  /*ac50*/  ISETP.NE.AND.EX P0, PT, R31, RZ, PT, P0 ;  /* 0x000000ff1f00720c */ /* 0x000fe20003f05300 */
[----:B------:R1:W2:Y:S01]  /*ac60*/  F2I.U32.TRUNC.NTZ R13, R0 ;  /* 0x00000000000d7305 */ /* 0x0002a2000020f000 */
[----:B------:R-:W3:Y:S01]  /*ac70*/  LDC R15, c[0x0][0x148] ;  /* 0x00005200ff0f7b82 */ /* 0x000ee20000000800 */
[----:B0-----:R-:W-:-:S02]  /*ac80*/  SHF.R.U64 R12, R4, R6, R3 ;  /* 0x00000006040c7219 */ /* 0x001fc40000001203 */
[----:B------:R-:W-:-:S05]  /*ac90*/  SHF.R.U32.HI R3, RZ, R6, R3 ;  /* 0x00000006ff037219 */ /* 0x000fca0000011603 */
[----:B------:R-:W0:Y:S01]  /*aca0*/  LDC R20, c[0x0][0x600] ;  /* 0x00018000ff147b82 */ /* 0x000e220000000800 */
[-CC-:B-1----:R-:W-:Y:S02]  /*acb0*/  SHF.R.U64 R10, R12, R8.reuse, R3.reuse ;  /* 0x000000080c0a7219 */ /* 0x182fe40000001203 */
[----:B------:R-:W-:-:S05]  /*acc0*/  SHF.R.U32.HI R3, RZ, R8, R3 ;  /* 0x00000008ff037219 */ /* 0x000fca0000011603 */
[----:B------:R-:W1:Y:S01]  /*acd0*/  LDC R21, c[0x0][0x648] ;  /* 0x00019200ff157b82 */ /* 0x000e620000000800 */
[-C--:B--2---:R-:W-:Y:S02]  /*ace0*/  SHF.L.U32 R4, R5, R28.reuse, RZ ;  /* 0x0000001c05047219 */ /* 0x084fe400000006ff */
[-CC-:B------:R-:W-:Y:S02]  /*acf0*/  SHF.R.U64 R14, R10, R28.reuse, R3.reuse ;  /* 0x0000001c0a0e7219 */ /* 0x180fe40000001203 */
[----:B------:R-:W-:Y:S02]  /*ad00*/  SHF.R.U32.HI R5, RZ, R28, R3 ;  /* 0x0000001cff057219 */ /* 0x000fe40000011603 */
[----:B------:R-:W-:Y:S01]  /*ad10*/  LOP3.LUT R153, RZ, R4, RZ, 0x33, !PT ;  /* 0x00000004ff997212 */ /* 0x000fe200078e33ff */
[----:B------:R-:W2:Y:S01]  /*ad20*/  LDC R25, c[0x0][0x638] ;  /* 0x00018e00ff197b82 */ /* 0x000ea20000000800 */
[----:B------:R-:W-:Y:S01]  /*ad30*/  SHF.L.U32 R28, R7, R28, RZ ;  /* 0x0000001c071c7219 */ /* 0x000fe200000006ff */
[----:B------:R-:W-:-:S06]  /*ad40*/  IMAD.MOV.U32 R4, RZ, RZ, R14 ;  /* 0x000000ffff047224 */ /* 0x000fcc00078e000e */
[----:B------:R-:W0:Y:S01]  /*ad50*/  LDC R27, c[0x0][0x610] ;  /* 0x00018400ff1b7b82 */ /* 0x000e220000000800 */
[----:B------:R-:W-:Y:S05]  /*ad60*/  @!P0 BRA `(.L_x_287) ;  /* 0x0000000000288947 */ /* 0x000fea0003800000 */
[----:B------:R-:W5:Y:S02]  /*ad70*/  LDC R3, c[0x0][0x64c] ;  /* 0x00019300ff037b82 */ /* 0x000f640000000800 */
[----:B-----5:R-:W-:-:S05]  /*ad80*/  IADD3 R3, P0, R14, R3, RZ ;  /* 0x000000030e037210 */ /* 0x020fca0007f1e0ff */
        /* <DEDUP_REMOVED lines=8> */
.L_x_287:
[----:B------:R-:W-:Y:S01]  /*ae10*/  ISETP.NE.AND P0, PT, R2, 0x1, PT ;  /* 0x000000010200780c */ /* 0x000fe20003f05270 */
[----:B------:R-:W-:Y:S01]  /*ae20*/  IMAD.MOV R13, RZ, RZ, -R13 ;  /* 0x000000ffff0d7224 */ /* 0x000fe200078e0a0d */
[----:B-1----:R-:W-:Y:S01]  /*ae30*/  SHF.R.U64 R0, R4, R21, R5 ;  /* 0x0000001504007219 */ /* 0x002fe20000001205 */
[----:B0-----:R-:W-:Y:S01]  /*ae40*/  VIADD R5, R20, 0xffffffff ;  /* 0xffffffff14057836 */ /* 0x001fe20000000000 */
[----:B------:R-:W-:-:S03]  /*ae50*/  LOP3.LUT R153, R10, R153, RZ, 0xc0, !PT ;  /* 0x000000990a997212 */ /* 0x000fc600078ec0ff */
[----:B------:R-:W-:Y:S01]  /*ae60*/  IMAD.MOV R3, RZ, RZ, -R0 ;  /* 0x000000ffff037224 */ /* 0x000fe200078e0a00 */
[----:B------:R-:W-:Y:S01]  /*ae70*/  LOP3.LUT R5, R12, R5, RZ, 0xc0, !PT ;  /* 0x000000050c057212 */ /* 0x000fe200078ec0ff */
[----:B------:R-:W-:Y:S02]  /*ae80*/  IMAD R153, R28, R0, R153 ;  /* 0x000000001c997224 */ /* 0x000fe400078e0299 */
[----:B--2---:R-:W-:Y:S02]  /*ae90*/  IMAD R0, R3, R25, R14 ;  /* 0x0000001903007224 */ /* 0x004fe400078e020e */
[----:B---3--:R-:W-:Y:S02]  /*aea0*/  @P0 IMAD R26, R15, R13, R24 ;  /* 0x0000000d0f1a0224 */ /* 0x008fe400078e0218 */
[----:B------:R-:W-:Y:S02]  /*aeb0*/  IMAD R4, R0, R20, R5 ;  /* 0x0000001400047224 */ /* 0x000fe400078e0205 */
[----:B------:R-:W-:-:S02]  /*aec0*/  IMAD R153, R153, R27, R26 ;  /* 0x0000001b99997224 */ /* 0x000fc400078e021a */
[----:B------:R-:W-:-:S03]  /*aed0*/  IMAD.MOV.U32 R3, RZ, RZ, 0x1 ;  /* 0x00000001ff037424 */ /* 0x000fc600078e00ff */
[----:B------:R-:W-:Y:S02]  /*aee0*/  SEL R154, R4, R153, !P0 ;  /* 0x00000099049a7207 */ /* 0x000fe40004000000 */
[----:B------:R-:W-:Y:S02]  /*aef0*/  PRMT R0, R3, 0x7610, R0 ;  /* 0x0000761003007816 */ /* 0x000fe40000000000 */
[----:B------:R-:W-:-:S07]  /*af00*/  SEL R153, R153, R4, !P0 ;  /* 0x0000000499997207 */ /* 0x000fce0004000000 */
.L_x_285:
[----:B------:R-:W-:-:S13]  /*af10*/  LOP3.LUT P0, RZ, R0, 0xff, RZ, 0xc0, !PT ;  /* 0x000000ff00ff7812 */ /* 0x000fda000780c0ff */
[----:B------:R-:W-:Y:S05]  /*af20*/  @P0 BRA `(.L_x_288) ;  /* 0xffffff6000bc0947 */ /* 0x000fea000383ffff */
[----:B------:R-:W-:Y:S05]  /*af30*/  EXIT ;  /* 0x000000000000794d */ /* 0x000fea0003800000 */
.L_x_7:
        /* <DEDUP_REMOVED lines=9> */
[----:B------:R-:W-:Y:S01]  /*afd0*/  MOV R12, R16 ;  /* 0x00000010000c7202 */ /* 0x000fe20000000f00 */
[----:B------:R-:W-:-:S06]  /*afe0*/  IMAD.MOV.U32 R13, RZ, RZ, R17 ;  /* 0x000000ffff0d7224 */ /* 0x000fcc00078e0011 */
        /* <DEDUP_REMOVED lines=15> */
.L_x_290:
[----:B------:R-:W0:Y:S01]  /*b0e0*/  LDC.64 R28, c[0x0][0x640] ;  /* 0x00019000ff1c7b82 */ /* 0x000e220000000a00 */
[-CC-:B------:R-:W-:Y:S01]  /*b0f0*/  SHF.R.U64 R22, R12, R6.reuse, R13.reuse ;  /* 0x000000060c167219 */ /* 0x180fe2000000120d */
[----:B------:R-:W-:Y:S01]  /*b100*/  IMAD.MOV.U32 R30, RZ, RZ, 0x1 ;  /* 0x00000001ff1e7424 */ /* 0x000fe200078e00ff */
[----:B------:R-:W-:Y:S02]  /*b110*/  SHF.R.U32.HI R6, RZ, R6, R13 ;  /* 0x00000006ff067219 */ /* 0x000fe4000001160d */
        /* <DEDUP_REMOVED lines=8> */
[----:B------:R-:W-:Y:S01]  /*b1a0*/  IMAD.IADD R9, R9, 0x1, R11 ;  /* 0x0000000109097824 */ /* 0x000fe200078e020b */
[----:B0-----:R-:W-:-:S04]  /*b1b0*/  ISETP.NE.U32.AND P0, PT, R28, RZ, PT ;  /* 0x000000ff1c00720c */ /* 0x001fc80003f05070 */
[----:B------:R-:W-:Y:S02]  /*b1c0*/  ISETP.NE.AND.EX P0, PT, R29, RZ, PT, P0 ;  /* 0x000000ff1d00720c */ /* 0x000fe40003f05300 */
[----:B------:R-:W0:Y:S01]  /*b1d0*/  LDC R20, c[0x0][0x600] ;  /* 0x00018000ff147b82 */ /* 0x000e220000000800 */
[-CC-:B-1----:R-:W-:Y:S01]  /*b1e0*/  SHF.R.U64 R14, R8, R10.reuse, R9.reuse ;  /* 0x0000000a080e7219 */ /* 0x182fe20000001209 */
[----:B------:R-:W-:Y:S01]  /*b1f0*/  IMAD.MOV.U32 R8, RZ, RZ, -0x1 ;  /* 0xffffffffff087424 */ /* 0x000fe200078e00ff */
[----:B------:R-:W-:-:S05]  /*b200*/  SHF.R.U32.HI R9, RZ, R10, R9 ;  /* 0x0000000aff097219 */ /* 0x000fca0000011609 */
[----:B------:R-:W1:Y:S01]  /*b210*/  LDC R26, c[0x0][0x648] ;  /* 0x00019200ff1a7b82 */ /* 0x000e620000000800 */
[-CC-:B--2---:R-:W-:Y:S02]  /*b220*/  SHF.R.U64 R21, R14, R12.reuse, R9.reuse ;  /* 0x0000000c0e157219 */ /* 0x184fe40000001209 */
[----:B------:R-:W-:-:S05]  /*b230*/  SHF.R.U32.HI R6, RZ, R12, R9 ;  /* 0x0000000cff067219 */ /* 0x000fca0000011609 */
[----:B------:R-:W2:Y:S01]  /*b240*/  LDC R27, c[0x0][0x638] ;  /* 0x00018e00ff1b7b82 */ /* 0x000ea20000000800 */
[-C--:B---3--:R-:W-:Y:S02]  /*b250*/  SHF.L.U32 R8, R8, R25.reuse, RZ ;  /* 0x0000001908087219 */ /* 0x088fe400000006ff */
[-CC-:B------:R-:W-:Y:S02]  /*b260*/  SHF.R.U64 R23, R21, R25.reuse, R6.reuse ;  /* 0x0000001915177219 */ /* 0x180fe40000001206 */
[----:B------:R-:W-:Y:S02]  /*b270*/  LOP3.LUT R32, RZ, R8, RZ, 0x33, !PT ;  /* 0x00000008ff207212 */ /* 0x000fe400078e33ff */
[----:B------:R-:W-:Y:S01]  /*b280*/  SHF.R.U32.HI R9, RZ, R25, R6 ;  /* 0x00000019ff097219 */ /* 0x000fe20000011606 */
[----:B------:R-:W3:Y:S01]  /*b290*/  LDC R31, c[0x0][0x610] ;  /* 0x00018400ff1f7b82 */ /* 0x000ee20000000800 */
[----:B------:R-:W-:Y:S01]  /*b2a0*/  IMAD.MOV.U32 R8, RZ, RZ, R23 ;  /* 0x000000ffff087224 */ /* 0x000fe200078e0017 */
[----:B------:R-:W-:Y:S06]  /*b2b0*/  @!P0 BRA `(.L_x_291) ;  /* 0x0000000000288947 */ /* 0x000fec0003800000 */
[----:B------:R-:W4:Y:S02]  /*b2c0*/  LDC R6, c[0x0][0x64c] ;  /* 0x00019300ff067b82 */ /* 0x000f240000000800 */
[----:B----4-:R-:W-:-:S05]  /*b2d0*/  IADD3 R13, P0, R23, R6, RZ ;  /* 0x00000006170d7210 */ /* 0x010fca0007f1e0ff */
        /* <DEDUP_REMOVED lines=8> */
.L_x_291:
[----:B------:R-:W-:Y:S02]  /*b360*/  ISETP.NE.AND P0, PT, R2, 0x1, PT ;  /* 0x000000010200780c */ /* 0x000fe40003f05270 */
[----:B-1----:R-:W-:Y:S01]  /*b370*/  SHF.R.U64 R6, R8, R26, R9 ;  /* 0x0000001a08067219 */ /* 0x002fe20000001209 */
[----:B0-----:R-:W-:Y:S01]  /*b380*/  VIADD R9, R20, 0xffffffff ;  /* 0xffffffff14097836 */ /* 0x001fe20000000000 */
[----:B------:R-:W-:Y:S02]  /*b390*/  SHF.L.U32 R30, R30, R25, RZ ;  /* 0x000000191e1e7219 */ /* 0x000fe400000006ff */
[----:B------:R-:W-:Y:S01]  /*b3a0*/  LOP3.LUT R5, R21, R32, RZ, 0xc0, !PT ;  /* 0x0000002015057212 */ /* 0x000fe200078ec0ff */
[----:B------:R-:W-:-:S04]  /*b3b0*/  IMAD.MOV R8, RZ, RZ, -R6 ;  /* 0x000000ffff087224 */ /* 0x000fc800078e0a06 */
[----:B------:R-:W-:Y:S01]  /*b3c0*/  IMAD R6, R30, R6, R5 ;  /* 0x000000061e067224 */ /* 0x000fe200078e0205 */
[----:B------:R-:W-:Y:S01]  /*b3d0*/  LOP3.LUT R5, R14, R9, RZ, 0xc0, !PT ;  /* 0x000000090e057212 */ /* 0x000fe200078ec0ff */
[----:B------:R-:W-:Y:S02]  /*b3e0*/  @P0 IMAD R3, R7, R24, R4 ;  /* 0x0000001807030224 */ /* 0x000fe400078e0204 */
[----:B--2---:R-:W-:Y:S02]  /*b3f0*/  IMAD R4, R8, R27, R23 ;  /* 0x0000001b08047224 */ /* 0x004fe400078e0217 */
[----:B---3--:R-:W-:Y:S02]  /*b400*/  IMAD R3, R6, R31, R3 ;  /* 0x0000001f06037224 */ /* 0x008fe400078e0203 */
[----:B------:R-:W-:Y:S02]  /*b410*/  IMAD R4, R4, R20, R5 ;  /* 0x0000001404047224 */ /* 0x000fe400078e0205 */
[----:B------:R-:W-:-:S02]  /*b420*/  IMAD.MOV.U32 R8, RZ, RZ, 0x1 ;  /* 0x00000001ff087424 */ /* 0x000fc400078e00ff */
[----:B------:R-:W-:Y:S01]  /*b430*/  IMAD.MOV.U32 R6, RZ, RZ, R22 ;  /* 0x000000ffff067224 */ /* 0x000fe200078e0016 */
[----:B------:R-:W-:Y:S02]  /*b440*/  SEL R21, R4, R3, !P0 ;  /* 0x0000000304157207 */ /* 0x000fe40004000000 */
[----:B------:R-:W-:-:S07]  /*b450*/  SEL R20, R3, R4, !P0 ;  /* 0x0000000403147207 */ /* 0x000fce0004000000 */
.L_x_289:
[----:B------:R-:W-:-:S08]  /*b460*/  NOP ;  /* 0x0000000000007918 */ /* 0x000fd00000000000 */
[----:B------:R-:W0:-:S00]  /*b470*/  USETMAXREG.DEALLOC.CTAPOOL 0x28 ;  /* 0x00000028000079c8 */ /* 0x000e0000080e0500 */
[----:B0-----:R-:W-:-:S13]  /*b480*/  ISETP.NE.AND P0, PT, R0, RZ, PT ;  /* 0x000000ff0000720c */ /* 0x001fda0003f05270 */
[----:B------:R-:W-:Y:S05]  /*b490*/  @P0 EXIT ;  /* 0x000000000000094d */ /* 0x000fea0003800000 */
[----:B------:R-:W-:Y:S01]  /*b4a0*/  LOP3.LUT P0, RZ, R8, 0xff, RZ, 0xc0, !PT ;  /* 0x000000ff08ff7812 */ /* 0x000fe2000780c0ff */
[----:B------:R-:W-:Y:S02]  /*b4b0*/  IMAD.MOV.U32 R0, RZ, RZ, 0x1 ;  /* 0x00000001ff007424 */ /* 0x000fe400078e00ff */
[----:B------:R-:W-:-:S10]  /*b4c0*/  IMAD.MOV.U32 R3, RZ, RZ, RZ ;  /* 0x000000ffff037224 */ /* 0x000fd400078e00ff */
[----:B------:R-:W-:Y:S05]  /*b4d0*/  @!P0 BRA `(.L_x_292) ;  /* 0x0000000c00488947 */ /* 0x000fea0003800000 */
[----:B------:R-:W0:Y:S01]  /*b4e0*/  LDC R0, c[0x0][0x28c] ;  /* 0x0000a300ff007b82 */ /* 0x000e220000000800 */
[----:B------:R-:W1:Y:S01]  /*b4f0*/  S2R R11, SR_CgaCtaId ;  /* 0x00000000000b7919 */ /* 0x000e620000008800 */
[----:B------:R-:W-:Y:S01]  /*b500*/  ULDC UR5, c[0x0][0x600] ;  /* 0x0001800000057ab9 */ /* 0x000fe20000000800 */
[----:B------:R-:W-:Y:S01]  /*b510*/  ULDC UR4, c[0x0][0xc] ;  /* 0x0000030000047ab9 */ /* 0x000fe20000000800 */
[----:B------:R-:W-:Y:S01]  /*b520*/  UIADD3 UR16, UR5, -0x1, URZ ;  /* 0xffffffff05107890 */ /* 0x000fe2000fffe03f */
[----:B------:R-:W-:Y:S01]  /*b530*/  BSSY B0, `(.L_x_292) ;  /* 0x00000cc000007945 */ /* 0x000fe20003800000 */
[----:B------:R-:W-:Y:S01]  /*b540*/  ULDC UR6, c[0x0][0x658] ;  /* 0x0001960000067ab9 */ /* 0x000fe20000000800 */
[----:B------:R-:W-:Y:S01]  /*b550*/  ULDC UR5, c[0x0][0x10] ;  /* 0x0000040000057ab9 */ /* 0x000fe20000000800 */
[----:B------:R-:W-:Y:S01]  /*b560*/  UMOV UR7, 0xffffffff ;  /* 0xffffffff00077882 */ /* 0x000fe20000000000 */
[----:B------:R-:W-:Y:S01]  /*b570*/  UMOV UR8, 0x1 ;  /* 0x0000000100087882 */ /* 0x000fe20000000000 */
[----:B------:R-:W-:Y:S01]  /*b580*/  UIMAD.WIDE.U32 UR4, UR4, UR5, URZ ;  /* 0x00000005040472a5 */ /* 0x000fe2000f8e003f */
[----:B------:R-:W-:Y:S01]  /*b590*/  IMAD.MOV.U32 R9, RZ, RZ, 0x1 ;  /* 0x00000001ff097424 */ /* 0x000fe200078e00ff */
[----:B------:R-:W-:Y:S01]  /*b5a0*/  USHF.L.U32 UR7, UR7, UR6, URZ ;  /* 0x0000000607077299 */ /* 0x000fe2000800063f */
[----:B------:R-:W-:Y:S01]  /*b5b0*/  LOP3.LUT R13, R19, 0x2, RZ, 0xfc, !PT ;  /* 0x00000002130d7812 */ /* 0x000fe200078efcff */
[----:B------:R-:W-:-:S02]  /*b5c0*/  USHF.L.U32 UR18, UR8, UR6, URZ ;  /* 0x0000000608127299 */ /* 0x000fc4000800063f */
[----:B------:R-:W-:Y:S01]  /*b5d0*/  ULOP3.LUT UR17, URZ, UR7, URZ, 0x33, !UPT ;  /* 0x000000073f117292 */ /* 0x000fe2000f8e333f */
[----:B------:R-:W-:Y:S01]  /*b5e0*/  ULDC UR6, c[0x0][0x14] ;  /* 0x0000050000067ab9 */ /* 0x000fe20000000800 */
[----:B------:R-:W-:Y:S01]  /*b5f0*/  ULDC.64 UR22, c[0x0][0x198] ;  /* 0x0000660000167ab9 */ /* 0x000fe20000000a00 */
[----:B------:R-:W-:Y:S02]  /*b600*/  UIMAD.WIDE.U32 UR20, UR4, UR6, URZ ;  /* 0x00000006041472a5 */ /* 0x000fe4000f8e003f */
[----:B------:R-:W-:Y:S01]  /*b610*/  UIMAD UR13, UR5, UR6, URZ ;  /* 0x00000006050d72a4 */ /* 0x000fe2000f8e023f */
[----:B0-----:R-:W-:-:S03]  /*b620*/  VIADD R0, R0, 0x3f ;  /* 0x0000003f00007836 */ /* 0x001fc60000000000 */
[----:B------:R-:W-:Y:S02]  /*b630*/  UIADD3 UR13, UR21, UR13, URZ ;  /* 0x0000000d150d7290 */ /* 0x000fe4000fffe03f */
[----:B------:R-:W-:-:S04]  /*b640*/  SHF.R.S32.HI R3, RZ, 0x1f, R0 ;  /* 0x0000001fff037819 */ /* 0x000fc80000011400 */
[----:B------:R-:W-:Y:S01]  /*b650*/  LEA.HI R8, R3, R0, RZ, 0x6 ;  /* 0x0000000003087211 */ /* 0x000fe200078f30ff */
[C---:B-1----:R-:W-:Y:S01]  /*b660*/  IMAD.SHL.U32 R10, R11.reuse, 0x20, RZ ;  /* 0x000000200b0a7824 */ /* 0x042fe200078e00ff */
[----:B------:R-:W-:Y:S01]  /*b670*/  SHF.L.U32 R11, R11, 0xb, RZ ;  /* 0x0000000b0b0b7819 */ /* 0x000fe200000006ff */
[----:B------:R-:W-:Y:S01]  /*b680*/  IMAD.MOV.U32 R0, RZ, RZ, 0x1 ;  /* 0x00000001ff007424 */ /* 0x000fe200078e00ff */
[----:B------:R-:W-:Y:S01]  /*b690*/  SHF.R.S32.HI R8, RZ, 0x6, R8 ;  /* 0x00000006ff087819 */ /* 0x000fe20000011408 */
[----:B------:R-:W-:Y:S01]  /*b6a0*/  IMAD.MOV.U32 R3, RZ, RZ, RZ ;  /* 0x000000ffff037224 */ /* 0x000fe200078e00ff */
[----:B------:R-:W-:Y:S02]  /*b6b0*/  LOP3.LUT R10, R10, 0x60, RZ, 0xc0, !PT ;  /* 0x000000600a0a7812 */ /* 0x000fe400078ec0ff */
[----:B------:R-:W-:Y:S01]  /*b6c0*/  LOP3.LUT R11, R11, 0x1800, RZ, 0xc0, !PT ;  /* 0x000018000b0b7812 */ /* 0x000fe200078ec0ff */
[----:B------:R-:W-:-:S07]  /*b6d0*/  VIADD R12, R8, 0x1 ;  /* 0x00000001080c7836 */ /* 0x000fce0000000000 */
.L_x_303:
[----:B------:R-:W-:-:S03]  /*b6e0*/  UMOV UR4, 0xffffffff ;  /* 0xffffffff00047882 */ /* 0x000fc60000000000 */
[----:B------:R-:W-:Y:S05]  /*b6f0*/  BRA.DIV UR4, `(.L_x_293) ;  /* 0x0000000e04a87947 */ /* 0x000fea000b800000 */
[----:B------:R-:W-:-:S13]  /*b700*/  ELECT P6, URZ, PT ;  /* 0x00000000003f782f */ /* 0x000fda00038c0000 */
.L_x_314:
[----:B------:R-:W0:Y:S01]  /*b710*/  LDC R4, c[0x0][0x28c] ;  /* 0x0000a300ff047b82 */ /* 0x000e220000000800 */
[----:B------:R-:W-:Y:S01]  /*b720*/  BSSY B1, `(.L_x_294) ;  /* 0x0000038000017945 */ /* 0x000fe20003800000 */
[----:B0-----:R-:W-:-:S13]  /*b730*/  ISETP.LT.OR P6, PT, R4, 0x1, !P6 ;  /* 0x000000010400780c */ /* 0x001fda00077c1670 */
[----:B------:R-:W-:Y:S05]  /*b740*/  @P6 BRA `(.L_x_295) ;  /* 0x0000000000d46947 */ /* 0x000fea0003800000 */
[----:B------:R-:W-:Y:S02]  /*b750*/  IMAD.SHL.U32 R22, R20, 0x100, RZ ;  /* 0x0000010014167824 */ /* 0x000fe400078e00ff */
[----:B------:R-:W-:Y:S02]  /*b760*/  IMAD R21, R21, 0x80, R10 ;  /* 0x0000008015157824 */ /* 0x000fe400078e020a */
[----:B------:R-:W-:Y:S02]  /*b770*/  IMAD.MOV.U32 R24, RZ, RZ, RZ ;  /* 0x000000ffff187224 */ /* 0x000fe400078e00ff */
[----:B------:R-:W-:Y:S02]  /*b780*/  IMAD.MOV.U32 R4, RZ, RZ, R12 ;  /* 0x000000ffff047224 */ /* 0x000fe400078e000c */
[----:B------:R-:W-:Y:S02]  /*b790*/  IMAD.MOV.U32 R5, RZ, RZ, R0 ;  /* 0x000000ffff057224 */ /* 0x000fe400078e0000 */
[----:B------:R-:W-:-:S07]  /*b7a0*/  IMAD.MOV.U32 R14, RZ, RZ, R3 ;  /* 0x000000ffff0e7224 */ /* 0x000fce00078e0003 */
.L_x_298:
[----:B------:R-:W0:Y:S01]  /*b7b0*/  S2R R20, SR_CgaCtaId ;  /* 0x0000000000147919 */ /* 0x000e220000008800 */
[----:B------:R-:W-:Y:S02]  /*b7c0*/  MOV R7, 0x400 ;  /* 0x0000040000077802 */ /* 0x000fe40000000f00 */
[----:B------:R-:W-:-:S13]  /*b7d0*/  LOP3.LUT P1, RZ, R18, 0x7f, RZ, 0xc0, !PT ;  /* 0x0000007f12ff7812 */ /* 0x000fda000782c0ff */
[----:B------:R-:W1:Y:S01]  /*b7e0*/  @!P1 LDC R15, c[0x0][0x500] ;  /* 0x00014000ff0f9b82 */ /* 0x000e620000000800 */
[----:B0-----:R-:W-:Y:S02]  /*b7f0*/  LEA R23, R20, R7, 0x18 ;  /* 0x0000000714177211 */ /* 0x001fe400078ec0ff */
[----:B------:R-:W-:-:S03]  /*b800*/  SHF.L.U32 R7, R5, 0x1f, RZ ;  /* 0x0000001f05077819 */ /* 0x000fc600000006ff */
[----:B------:R-:W-:-:S04]  /*b810*/  IMAD R20, R14, 0x8, R23 ;  /* 0x000000080e147824 */ /* 0x000fc800078e0217 */
[----:B------:R-:W0:Y:S02]  /*b820*/  SYNCS.PHASECHK.TRANS64.TRYWAIT P0, [R20+URZ+0x20], R7 ;  /* 0x00002007140075a7 */ /* 0x000e24000800017f */
[----:B01----:R-:W-:Y:S05]  /*b830*/  @!P0 BRA `(.L_x_296) ;  /* 0x0000000c00788947 */ /* 0x003fea0003800000 */
.L_x_315:
[----:B0-----:R-:W-:Y:S01]  /*b840*/  PRMT R7, R13, 0x9910, RZ ;  /* 0x000099100d077816 */ /* 0x001fe200000000ff */
[----:B------:R0:W-:Y:S03]  /*b850*/  @!P1 SYNCS.ARRIVE.TRANS64 RZ, [R20+URZ], R15 ;  /* 0x0000000f14ff99a7 */ /* 0x0001e6000800003f */
[----:B------:R-:W-:-:S13]  /*b860*/  ISETP.NE.AND P0, PT, R7, 0x2, PT ;  /* 0x000000020700780c */ /* 0x000fda0003f05270 */
[----:B0-----:R-:W-:Y:S05]  /*b870*/  @P0 BRA `(.L_x_297) ;  /* 0x0000000000040947 */ /* 0x001fea0003800000 */
[----:B------:R-:W-:Y:S01]  /*b880*/  BPT.TRAP 0x1 ;  /* 0x000000040000795c */ /* 0x000fe20000300000 */
.L_x_297:
[----:B------:R-:W-:Y:S01]  /*b890*/  IMAD R7, R14, 0x2000, R11 ;  /* 0x000020000e077824 */ /* 0x000fe200078e020b */
[----:B------:R-:W-:Y:S01]  /*b8a0*/  R2UR UR9, R20 ;  /* 0x00000000140972ca */ /* 0x000fe200000e0000 */
[--C-:B------:R-:W-:Y:S01]  /*b8b0*/  IMAD R15, R14, 0x8000, R23.reuse ;  /* 0x000080000e0f7824 */ /* 0x100fe200078e0217 */
[----:B------:R-:W-:Y:S01]  /*b8c0*/  UIADD3 UR4, UP0, UR22, 0xf0, URZ ;  /* 0x000000f016047890 */ /* 0x000fe2000ff1e03f */
[----:B------:R-:W-:Y:S01]  /*b8d0*/  IMAD R7, R7, 0x2, R23 ;  /* 0x0000000207077824 */ /* 0x000fe200078e0217 */
[----:B------:R-:W-:Y:S01]  /*b8e0*/  R2UR UR11, R22 ;  /* 0x00000000160b72ca */ /* 0x000fe200000e0000 */
[----:B------:R-:W-:Y:S01]  /*b8f0*/  VIADD R4, R4, 0xffffffff ;  /* 0xffffffff04047836 */ /* 0x000fe20000000000 */
[----:B------:R-:W-:Y:S01]  /*b900*/  R2UR UR5, R15 ;  /* 0x000000000f0572ca */ /* 0x000fe200000e0000 */
[----:B------:R-:W-:Y:S01]  /*b910*/  UIADD3 UR24, UP1, UR22, 0x1f0, URZ ;  /* 0x000001f016187890 */ /* 0x000fe2000ff3e03f */
[----:B------:R-:W-:Y:S01]  /*b920*/  R2UR UR8, R7 ;  /* 0x00000000070872ca */ /* 0x000fe200000e0000 */
[----:B------:R-:W-:Y:S01]  /*b930*/  UMOV UR6, 0x0 ;  /* 0x0000000000067882 */ /* 0x000fe20000000000 */
[----:B------:R-:W-:Y:S01]  /*b940*/  R2UR UR10, R24 ;  /* 0x00000000180a72ca */ /* 0x000fe200000e0000 */
[----:B------:R-:W-:Y:S01]  /*b950*/  UIADD3.X UR25, URZ, UR23, URZ, UP1, !UPT ;  /* 0x000000173f197290 */ /* 0x000fe20008ffe43f */
[----:B------:R-:W-:Y:S01]  /*b960*/  R2UR UR12, R6 ;  /* 0x00000000060c72ca */ /* 0x000fe200000e0000 */
[----:B------:R-:W-:Y:S01]  /*b970*/  UMOV UR7, 0x10000000 ;  /* 0x1000000000077882 */ /* 0x000fe20000000000 */
[----:B------:R-:W-:Y:S01]  /*b980*/  R2UR UR19, R21 ;  /* 0x00000000151372ca */ /* 0x000fe200000e0000 */
[----:B------:R-:W-:Y:S01]  /*b990*/  UMOV UR26, 0xf0000 ;  /* 0x000f0000001a7882 */ /* 0x000fe20000000000 */
[----:B------:R-:W-:Y:S01]  /*b9a0*/  ISETP.GT.AND P1, PT, R4, 0x1, PT ;  /* 0x000000010400780c */ /* 0x000fe20003f24270 */
[----:B------:R-:W-:Y:S01]  /*b9b0*/  VIADD R24, R24, 0x40 ;  /* 0x0000004018187836 */ /* 0x000fe20000000000 */
[----:B------:R-:W-:Y:S01]  /*b9c0*/  IADD3 R14, R14, 0x1, RZ ;  /* 0x000000010e0e7810 */ /* 0x000fe20007ffe0ff */
[----:B------:R-:W-:-:S02]  /*b9d0*/  UIADD3 UR14, UR5, 0x100, URZ ;  /* 0x00000100050e7890 */ /* 0x000fc4000fffe03f */
[----:B------:R-:W-:Y:S01]  /*b9e0*/  UIADD3.X UR5, URZ, UR23, URZ, UP0, !UPT ;  /* 0x000000173f057290 */ /* 0x000fe200087fe43f */
[----:B------:R-:W-:Y:S01]  /*b9f0*/  ISETP.NE.AND P0, PT, R14, 0x4, PT ;  /* 0x000000040e00780c */ /* 0x000fe20003f05270 */
[----:B------:R-:W-:-:S03]  /*ba00*/  UIADD3 UR15, UR8, 0x20100, URZ ;  /* 0x00020100080f7890 */ /* 0x000fc6000fffe03f */
[----:B------:R-:W-:Y:S01]  /*ba10*/  UMOV UR8, UR14 ;  /* 0x0000000e00087c82 */ /* 0x000fe20008000000 */
[----:B------:R-:W-:Y:S02]  /*ba20*/  SEL R20, RZ, 0x1, P0 ;  /* 0x00000001ff147807 */ /* 0x000fe40000000000 */
[----:B------:R-:W-:Y:S01]  /*ba30*/  SEL R14, R14, RZ, P0 ;  /* 0x000000ff0e0e7207 */ /* 0x000fe20000000000 */
[----:B------:R0:W-:Y:S01]  /*ba40*/  UTMALDG.3D [UR8], [UR4], desc[UR6] ;  /* 0x00000608040075b4 */ /* 0x0001e20008011000 */
[----:B------:R-:W-:Y:S01]  /*ba50*/  LOP3.LUT R5, R5, R20, RZ, 0x3c, !PT ;  /* 0x0000001405057212 */ /* 0x000fe200078e3cff */
[----:B0-----:R-:W-:Y:S01]  /*ba60*/  UMOV UR8, UR15 ;  /* 0x0000000f00087c82 */ /* 0x001fe20008000000 */
[----:B------:R-:W-:Y:S02]  /*ba70*/  UMOV UR11, UR19 ;  /* 0x00000013000b7c82 */ /* 0x000fe40008000000 */
[----:B------:R0:W-:Y:S02]  /*ba80*/  UTMALDG.3D.MULTICAST [UR8], [UR24], UR26, desc[UR6] ;  /* 0x00000608180073b4 */ /* 0x0001e4000801181a */
[----:B0-----:R-:W-:Y:S05]  /*ba90*/  @P1 BRA `(.L_x_298) ;  /* 0xfffffffc00441947 */ /* 0x001fea000383ffff */
.L_x_295:
[----:B------:R-:W-:Y:S05]  /*baa0*/  BSYNC B1 ;  /* 0x0000000000017941 */ /* 0x000fea0003800000 */
.L_x_294:
[----:B------:R-:W-:Y:S01]  /*bab0*/  LOP3.LUT P1, RZ, R9, 0xff, RZ, 0xc0, !PT ;  /* 0x000000ff09ff7812 */ /* 0x000fe2000782c0ff */
[----:B------:R-:W-:Y:S01]  /*bac0*/  IMAD.IADD R3, R8, 0x1, R3 ;  /* 0x0000000108037824 */ /* 0x000fe200078e0203 */
[----:B------:R-:W-:Y:S01]  /*bad0*/  IADD3 R16, P2, R16, UR20, RZ ;  /* 0x0000001410107c10 */ /* 0x000fe2000ff5e0ff */
[----:B------:R-:W-:Y:S01]  /*bae0*/  ULDC.64 UR4, c[0x0][0x650] ;  /* 0x0001940000047ab9 */ /* 0x000fe20000000a00 */
[----:B------:R-:W-:Y:S01]  /*baf0*/  BSSY B1, `(.L_x_299) ;  /* 0x000006d000017945 */ /* 0x000fe20003800000 */
[----:B------:R-:W-:Y:S01]  /*bb00*/  IMAD.MOV.U32 R20, RZ, RZ, -0x1 ;  /* 0xffffffffff147424 */ /* 0x000fe200078e00ff */
[----:B------:R-:W-:Y:S01]  /*bb10*/  ISETP.GT.U32.AND P0, PT, R3, 0x3, PT ;  /* 0x000000030300780c */ /* 0x000fe20003f04070 */
[----:B------:R-:W-:Y:S01]  /*bb20*/  IMAD.MOV.U32 R21, RZ, RZ, -0x1 ;  /* 0xffffffffff157424 */ /* 0x000fe200078e00ff */
[----:B------:R-:W-:Y:S02]  /*bb30*/  SHF.R.U32.HI R4, RZ, 0x2, R3 ;  /* 0x00000002ff047819 */ /* 0x000fe40000011603 */
[----:B------:R-:W-:-:S02]  /*bb40*/  ISETP.LT.U32.AND P0, PT, R8, 0x4, P0 ;  /* 0x000000040800780c */ /* 0x000fc40000701070 */
[----:B------:R-:W-:Y:S01]  /*bb50*/  IADD3.X R17, R17, UR13, RZ, P2, !PT ;  /* 0x0000000d11117c10 */ /* 0x000fe200097fe4ff */
[----:B------:R-:W0:Y:S01]  /*bb60*/  @P1 S2R R6, SR_CgaCtaId ;  /* 0x0000000000061919 */ /* 0x000e220000008800 */
[----:B------:R-:W-:Y:S02]  /*bb70*/  @P1 MOV R5, 0x400 ;  /* 0x0000040000051802 */ /* 0x000fe40000000f00 */
[----:B------:R-:W-:Y:S02]  /*bb80*/  ISETP.GE.U32.AND P2, PT, R16, UR4, PT ;  /* 0x0000000410007c0c */ /* 0x000fe4000bf46070 */
[----:B------:R-:W-:Y:S02]  /*bb90*/  LOP3.LUT R4, R4, 0x1, RZ, 0xc0, !PT ;  /* 0x0000000104047812 */ /* 0x000fe400078ec0ff */
[----:B------:R-:W-:Y:S02]  /*bba0*/  LOP3.LUT R3, R3, 0x3, RZ, 0xc0, !PT ;  /* 0x0000000303037812 */ /* 0x000fe400078ec0ff */
[----:B------:R-:W-:-:S02]  /*bbb0*/  PRMT R9, RZ, 0x7610, R9 ;  /* 0x00007610ff097816 */ /* 0x000fc40000000009 */
[----:B0-----:R-:W-:Y:S01]  /*bbc0*/  @P1 LEA R5, R6, R5, 0x18 ;  /* 0x0000000506051211 */ /* 0x001fe200078ec0ff */
[----:B------:R-:W-:-:S03]  /*bbd0*/  IMAD.MOV.U32 R6, RZ, RZ, -0x1 ;  /* 0xffffffffff067424 */ /* 0x000fc600078e00ff */
[----:B------:R0:W-:Y:S01]  /*bbe0*/  @P1 SYNCS.ARRIVE.TRANS64.A1T0 RZ, [R5+URZ+0x58], RZ ;  /* 0x000058ff05ff19a7 */ /* 0x0001e2000810003f */
[----:B------:R-:W-:-:S04]  /*bbf0*/  ISETP.NE.U32.AND P1, PT, R4, 0x1, PT ;  /* 0x000000010400780c */ /* 0x000fc80003f25070 */
[----:B------:R-:W-:Y:S02]  /*bc00*/  ISETP.GT.U32.AND P1, PT, R8, 0x3, !P1 ;  /* 0x000000030800780c */ /* 0x000fe40004f24070 */
[----:B0-----:R-:W-:Y:S02]  /*bc10*/  SEL R5, RZ, 0x1, !P0 ;  /* 0x00000001ff057807 */ /* 0x001fe40004000000 */
[----:B------:R-:W-:Y:S02]  /*bc20*/  ISETP.GE.U32.AND.EX P0, PT, R17, UR5, PT, P2 ;  /* 0x0000000511007c0c */ /* 0x000fe4000bf06120 */
[----:B------:R-:W-:-:S04]  /*bc30*/  SEL R4, RZ, 0x1, !P1 ;  /* 0x00000001ff047807 */ /* 0x000fc80004800000 */
[----:B------:R-:W-:Y:S02]  /*bc40*/  LOP3.LUT R0, R4, R0, R5, 0x96, !PT ;  /* 0x0000000004007212 */ /* 0x000fe400078e9605 */
[----:B------:R-:W-:-:S05]  /*bc50*/  PRMT R4, RZ, 0x7610, R4 ;  /* 0x00007610ff047816 */ /* 0x000fca0000000004 */
[----:B------:R-:W-:Y:S05]  /*bc60*/  @P0 BRA `(.L_x_300) ;  /* 0x0000000400540947 */ /* 0x000fea0003800000 */
[----:B------:R-:W0:Y:S01]  /*bc70*/  S2R R15, SR_CTAID.X ;  /* 0x00000000000f7919 */ /* 0x000e220000002500 */
[----:B------:R-:W-:Y:S01]  /*bc80*/  ULDC.64 UR4, c[0x0][0x628] ;  /* 0x00018a0000047ab9 */ /* 0x000fe20000000a00 */
[----:B------:R-:W-:Y:S01]  /*bc90*/  ULDC UR7, c[0x0][0x630] ;  /* 0x00018c0000077ab9 */ /* 0x000fe20000000800 */
[----:B------:R-:W-:Y:S01]  /*bca0*/  ISETP.NE.U32.AND P0, PT, RZ, UR4, PT ;  /* 0x00000004ff007c0c */ /* 0x000fe2000bf05070 */
[----:B------:R-:W1:Y:S01]  /*bcb0*/  S2R R20, SR_CTAID.Y ;  /* 0x0000000000147919 */ /* 0x000e620000002600 */
[----:B------:R-:W-:Y:S01]  /*bcc0*/  ULDC UR8, c[0x0][0x150] ;  /* 0x0000540000087ab9 */ /* 0x000fe20000000800 */
[----:B------:R-:W-:Y:S01]  /*bcd0*/  IMAD.MOV.U32 R4, RZ, RZ, R16 ;  /* 0x000000ffff047224 */ /* 0x000fe200078e0010 */
[----:B------:R-:W-:Y:S01]  /*bce0*/  ISETP.NE.AND.EX P0, PT, RZ, UR5, PT, P0 ;  /* 0x00000005ff007c0c */ /* 0x000fe2000bf05300 */
[----:B------:R-:W-:Y:S01]  /*bcf0*/  IMAD.MOV.U32 R5, RZ, RZ, R17 ;  /* 0x000000ffff057224 */ /* 0x000fe200078e0011 */
[----:B0-----:R-:W-:-:S11]  /*bd00*/  I2FP.F32.U32 R22, R15 ;  /* 0x0000000f00167245 */ /* 0x001fd60000201000 */
[----:B------:R-:W-:Y:S05]  /*bd10*/  @!P0 BRA `(.L_x_301) ;  /* 0x0000000000288947 */ /* 0x000fea0003800000 */
[----:B------:R-:W-:Y:S02]  /*bd20*/  ULDC UR6, c[0x0][0x634] ;  /* 0x00018d0000067ab9 */ /* 0x000fe40000000800 */
[----:B------:R-:W-:-:S05]  /*bd30*/  IADD3 R5, P0, R16, UR6, RZ ;  /* 0x0000000610057c10 */ /* 0x000fca000ff1e0ff */
[----:B------:R-:W-:-:S04]  /*bd40*/  IMAD.X R21, RZ, RZ, R17, P0 ;  /* 0x000000ffff157224 */ /* 0x000fc800000e0611 */
[----:B------:R-:W-:-:S04]  /*bd50*/  IMAD.WIDE.U32 R6, R21, UR4, RZ ;  /* 0x0000000415067c25 */ /* 0x000fc8000f8e00ff */
[----:B------:R-:W-:-:S04]  /*bd60*/  IMAD.WIDE.U32 R6, P0, R5, UR5, R6 ;  /* 0x0000000505067c25 */ /* 0x000fc8000f800006 */
[----:B------:R-:W-:-:S04]  /*bd70*/  IMAD.WIDE.U32 R4, R5, UR4, RZ ;  /* 0x0000000405047c25 */ /* 0x000fc8000f8e00ff */
[----:B------:R-:W-:Y:S01]  /*bd80*/  IMAD.MOV.U32 R4, RZ, RZ, R7 ;  /* 0x000000ffff047224 */ /* 0x000fe200078e0007 */
[----:B------:R-:W-:Y:S01]  /*bd90*/  IADD3 RZ, P1, R5, R6, RZ ;  /* 0x0000000605ff7210 */ /* 0x000fe20007f3e0ff */
[----:B------:R-:W-:-:S04]  /*bda0*/  IMAD.X R5, RZ, RZ, RZ, P0 ;  /* 0x000000ffff057224 */ /* 0x000fc800000e06ff */
[----:B------:R-:W-:-:S08]  /*bdb0*/  IMAD.WIDE.U32.X R4, R21, UR5, R4, P1 ;  /* 0x0000000515047c25 */ /* 0x000fd000088e0404 */
.L_x_301:
[--C-:B------:R-:W-:Y:S01]  /*bdc0*/  SHF.R.U64 R14, R4, UR7, R5.reuse ;  /* 0x00000007040e7c19 */ /* 0x100fe20008001205 */
[----:B------:R-:W-:Y:S01]  /*bdd0*/  FMUL R22, R22, UR8 ;  /* 0x0000000816167c20 */ /* 0x000fe20008400000 */
[----:B------:R-:W-:Y:S01]  /*bde0*/  SHF.R.U32.HI R4, RZ, UR7, R5 ;  /* 0x00000007ff047c19 */ /* 0x000fe20008011605 */
[----:B------:R-:W0:Y:S01]  /*bdf0*/  LDC R6, c[0x0][0x144] ;  /* 0x00005100ff067b82 */ /* 0x000e220000000800 */
[----:B------:R-:W-:Y:S01]  /*be00*/  IADD3 R5, P0, RZ, -R14, RZ ;  /* 0x8000000eff057210 */ /* 0x000fe20007f1e0ff */
[----:B------:R-:W-:Y:S01]  /*be10*/  ULDC UR6, c[0x0][0x154] ;  /* 0x0000550000067ab9 */ /* 0x000fe20000000800 */
[----:B-1----:R-:W-:Y:S01]  /*be20*/  I2FP.F32.U32 R7, R20 ;  /* 0x0000001400077245 */ /* 0x002fe20000201000 */
[----:B------:R-:W1:Y:S01]  /*be30*/  F2I.U32.TRUNC.NTZ R22, R22 ;  /* 0x0000001600167305 */ /* 0x000e62000020f000 */
[----:B------:R-:W-:Y:S01]  /*be40*/  IADD3.X R4, RZ, ~R4, RZ, P0, !PT ;  /* 0x80000004ff047210 */ /* 0x000fe200007fe4ff */
[----:B------:R-:W-:Y:S01]  /*be50*/  ULDC.64 UR4, c[0x0][0x620] ;  /* 0x0001880000047ab9 */ /* 0x000fe20000000a00 */
[----:B------:R-:W-:Y:S01]  /*be60*/  ISETP.NE.AND P2, PT, R2, 0x1, PT ;  /* 0x000000010200780c */ /* 0x000fe20003f45270 */
[----:B------:R-:W-:Y:S01]  /*be70*/  FMUL R23, R7, UR6 ;  /* 0x0000000607177c20 */ /* 0x000fe20008400000 */
[----:B------:R-:W2:Y:S01]  /*be80*/  LDC R25, c[0x0][0x148] ;  /* 0x00005200ff197b82 */ /* 0x000ea20000000800 */
[----:B------:R-:W-:Y:S01]  /*be90*/  IMAD R4, R4, UR4, RZ ;  /* 0x0000000404047c24 */ /* 0x000fe2000f8e02ff */
[----:B------:R-:W-:-:S02]  /*bea0*/  ULDC.64 UR6, c[0x0][0x640] ;  /* 0x0001900000067ab9 */ /* 0x000fc40000000a00 */
[----:B------:R-:W-:Y:S01]  /*beb0*/  ISETP.NE.U32.AND P0, PT, RZ, UR6, PT ;  /* 0x00000006ff007c0c */ /* 0x000fe2000bf05070 */
[----:B------:R-:W3:Y:S01]  /*bec0*/  F2I.U32.TRUNC.NTZ R23, R23 ;  /* 0x0000001700177305 */ /* 0x000ee2000020f000 */
[C---:B------:R-:W-:Y:S02]  /*bed0*/  IMAD R7, R5.reuse, UR5, R4 ;  /* 0x0000000505077c24 */ /* 0x040fe4000f8e0204 */
[----:B------:R-:W-:Y:S01]  /*bee0*/  IMAD.WIDE.U32 R4, R5, UR4, R16 ;  /* 0x0000000405047c25 */ /* 0x000fe2000f8e0010 */
[----:B------:R-:W-:Y:S01]  /*bef0*/  ULDC UR4, c[0x0][0x618] ;  /* 0x0001860000047ab9 */ /* 0x000fe20000000800 */
[----:B------:R-:W-:Y:S02]  /*bf00*/  ISETP.NE.AND.EX P0, PT, RZ, UR7, PT, P0 ;  /* 0x00000007ff007c0c */ /* 0x000fe4000bf05300 */
[----:B------:R-:W-:Y:S02]  /*bf10*/  IMAD.IADD R5, R5, 0x1, R7 ;  /* 0x0000000105057824 */ /* 0x000fe400078e0207 */
[----:B-1----:R-:W-:-:S03]  /*bf20*/  IMAD.MOV R22, RZ, RZ, -R22 ;  /* 0x000000ffff167224 */ /* 0x002fc600078e0a16 */
[----:B------:R-:W-:Y:S01]  /*bf30*/  SHF.R.U64 R21, R4, UR4, R5 ;  /* 0x0000000404157c19 */ /* 0x000fe20008001205 */
[----:B0-----:R-:W-:Y:S01]  /*bf40*/  IMAD R15, R6, R22, R15 ;  /* 0x00000016060f7224 */ /* 0x001fe200078e020f */
[----:B------:R-:W-:Y:S01]  /*bf50*/  SHF.R.U32.HI R4, RZ, UR4, R5 ;  /* 0x00000004ff047c19 */ /* 0x000fe20008011605 */
[----:B------:R-:W-:Y:S01]  /*bf60*/  ULDC UR4, c[0x0][0x608] ;  /* 0x0001820000047ab9 */ /* 0x000fe20000000800 */
[----:B---3--:R-:W-:Y:S02]  /*bf70*/  IMAD.MOV R6, RZ, RZ, -R23 ;  /* 0x000000ffff067224 */ /* 0x008fe400078e0a17 */
[--C-:B------:R-:W-:Y:S02]  /*bf80*/  SHF.R.U64 R22, R21, UR4, R4.reuse ;  /* 0x0000000415167c19 */ /* 0x100fe40008001204 */
[----:B------:R-:W-:Y:S01]  /*bf90*/  SHF.R.U32.HI R5, RZ, UR4, R4 ;  /* 0x00000004ff057c19 */ /* 0x000fe20008011604 */
[----:B------:R-:W-:Y:S01]  /*bfa0*/  ULDC UR4, c[0x0][0x658] ;  /* 0x0001960000047ab9 */ /* 0x000fe20000000800 */
[----:B--2---:R-:W-:-:S02]  /*bfb0*/  @P2 IMAD R15, R25, R6, R20 ;  /* 0x00000006190f2224 */ /* 0x004fc400078e0214 */
[--C-:B------:R-:W-:Y:S02]  /*bfc0*/  SHF.R.U64 R20, R22, UR4, R5.reuse ;  /* 0x0000000416147c19 */ /* 0x100fe40008001205 */
[----:B------:R-:W-:-:S03]  /*bfd0*/  SHF.R.U32.HI R23, RZ, UR4, R5 ;  /* 0x00000004ff177c19 */ /* 0x000fc60008011605 */
[----:B------:R-:W-:Y:S02]  /*bfe0*/  IMAD.MOV.U32 R6, RZ, RZ, R20 ;  /* 0x000000ffff067224 */ /* 0x000fe400078e0014 */
[----:B------:R-:W-:Y:S01]  /*bff0*/  IMAD.MOV.U32 R5, RZ, RZ, R23 ;  /* 0x000000ffff057224 */ /* 0x000fe200078e0017 */
[----:B------:R-:W-:Y:S06]  /*c000*/  @!P0 BRA `(.L_x_302) ;  /* 0x00000000002c8947 */ /* 0x000fec0003800000 */
        /* <DEDUP_REMOVED lines=9> */
[----:B------:R-:W-:-:S04]  /*c0a0*/  IMAD.WIDE.U32.X R4, R23, UR7, R4, P1 ;  /* 0x0000000717047c25 */ /* 0x000fc800088e0404 */
[----:B------:R-:W-:-:S07]  /*c0b0*/  IMAD.MOV.U32 R6, RZ, RZ, R4 ;  /* 0x000000ffff067224 */ /* 0x000fce00078e0004 */
.L_x_302:
[----:B------:R-:W-:Y:S01]  /*c0c0*/  ULDC UR4, c[0x0][0x648] ;  /* 0x0001920000047ab9 */ /* 0x000fe20000000800 */
[----:B------:R-:W-:Y:S01]  /*c0d0*/  LOP3.LUT R4, R22, UR17, RZ, 0xc0, !PT ;  /* 0x0000001116047c12 */ /* 0x000fe2000f8ec0ff */
[----:B------:R-:W-:Y:S01]  /*c0e0*/  ULDC UR5, c[0x0][0x610] ;  /* 0x0001840000057ab9 */ /* 0x000fe20000000800 */
[----:B------:R-:W-:Y:S01]  /*c0f0*/  SHF.R.U64 R5, R6, UR4, R5 ;  /* 0x0000000406057c19 */ /* 0x000fe20008001205 */
[----:B------:R-:W-:Y:S01]  /*c100*/  ULDC UR4, c[0x0][0x638] ;  /* 0x00018e0000047ab9 */ /* 0x000fe20000000800 */
[----:B------:R-:W-:Y:S02]  /*c110*/  LOP3.LUT R21, R21, UR16, RZ, 0xc0, !PT ;  /* 0x0000001015157c12 */ /* 0x000fe4000f8ec0ff */
[----:B------:R-:W-:Y:S01]  /*c120*/  MOV R6, R14 ;  /* 0x0000000e00067202 */ /* 0x000fe20000000f00 */
[----:B------:R-:W-:Y:S02]  /*c130*/  IMAD.MOV R7, RZ, RZ, -R5 ;  /* 0x000000ffff077224 */ /* 0x000fe400078e0a05 */
[----:B------:R-:W-:-:S02]  /*c140*/  IMAD R4, R5, UR18, R4 ;  /* 0x0000001205047c24 */ /* 0x000fc4000f8e0204 */
[----:B------:R-:W-:Y:S01]  /*c150*/  IMAD R20, R7, UR4, R20 ;  /* 0x0000000407147c24 */ /* 0x000fe2000f8e0214 */
[----:B------:R-:W-:Y:S01]  /*c160*/  ULDC UR4, c[0x0][0x600] ;  /* 0x0001800000047ab9 */ /* 0x000fe20000000800 */
[----:B------:R-:W-:Y:S02]  /*c170*/  IMAD R15, R4, UR5, R15 ;  /* 0x00000005040f7c24 */ /* 0x000fe4000f8e020f */
[----:B------:R-:W-:Y:S02]  /*c180*/  IMAD R20, R20, UR4, R21 ;  /* 0x0000000414147c24 */ /* 0x000fe4000f8e0215 */
[----:B------:R-:W-:-:S03]  /*c190*/  IMAD.MOV.U32 R4, RZ, RZ, 0x1 ;  /* 0x00000001ff047424 */ /* 0x000fc600078e00ff */
[----:B------:R-:W-:Y:S02]  /*c1a0*/  SEL R21, R20, R15, !P2 ;  /* 0x0000000f14157207 */ /* 0x000fe40005000000 */
[----:B------:R-:W-:-:S07]  /*c1b0*/  SEL R20, R15, R20, !P2 ;  /* 0x000000140f147207 */ /* 0x000fce0005000000 */
.L_x_300:
[----:B------:R-:W-:Y:S05]  /*c1c0*/  BSYNC B1 ;  /* 0x0000000000017941 */ /* 0x000fea0003800000 */
.L_x_299:
[----:B------:R-:W-:-:S13]  /*c1d0*/  LOP3.LUT P0, RZ, R4, 0xff, RZ, 0xc0, !PT ;  /* 0x000000ff04ff7812 */ /* 0x000fda000780c0ff */
[----:B------:R-:W-:Y:S05]  /*c1e0*/  @P0 BRA `(.L_x_303) ;  /* 0xfffffff4003c0947 */ /* 0x000fea000383ffff */
[----:B------:R-:W-:Y:S05]  /*c1f0*/  BSYNC B0 ;  /* 0x0000000000007941 */ /* 0x000fea0003800000 */
.L_x_292:
[----:B------:R-:W-:-:S03]  /*c200*/  UMOV UR4, 0xffffffff ;  /* 0xffffffff00047882 */ /* 0x000fc60000000000 */
[----:B------:R-:W-:Y:S05]  /*c210*/  BRA.DIV UR4, `(.L_x_304) ;  /* 0x0000000604147947 */ /* 0x000fea000b800000 */
[----:B------:R-:W-:-:S13]  /*c220*/  ELECT P6, URZ, PT ;  /* 0x00000000003f782f */ /* 0x000fda00038c0000 */
.L_x_318:
[----:B------:R-:W-:Y:S04]  /*c230*/  BSSY B0, `(.L_x_305) ;  /* 0x000002b000007945 */ /* 0x000fe80003800000 */
[----:B------:R-:W-:Y:S05]  /*c240*/  @!P6 BRA `(.L_x_306) ;  /* 0x0000000000a4e947 */ /* 0x000fea0003800000 */
[----:B------:R-:W-:-:S04]  /*c250*/  LOP3.LUT R19, R19, 0x2, RZ, 0xfc, !PT ;  /* 0x0000000213137812 */ /* 0x000fc800078efcff */
[----:B------:R-:W-:-:S13]  /*c260*/  ISETP.NE.AND P0, PT, R19, 0x3, PT ;  /* 0x000000031300780c */ /* 0x000fda0003f05270 */
[----:B------:R-:W-:Y:S05]  /*c270*/  @!P0 BRA `(.L_x_307) ;  /* 0x0000000000048947 */ /* 0x000fea0003800000 */
[----:B------:R-:W-:Y:S01]  /*c280*/  BPT.TRAP 0x1 ;  /* 0x000000040000795c */ /* 0x000fe20000300000 */
.L_x_307:
[----:B------:R-:W0:Y:S01]  /*c290*/  S2R R5, SR_CgaCtaId ;  /* 0x0000000000057919 */ /* 0x000e220000008800 */
[----:B------:R-:W-:Y:S02]  /*c2a0*/  MOV R2, 0x400 ;  /* 0x0000040000027802 */ /* 0x000fe40000000f00 */
[----:B------:R-:W-:Y:S02]  /*c2b0*/  SHF.L.U32 R4, R0, 0x1f, RZ ;  /* 0x0000001f00047819 */ /* 0x000fe400000006ff */
[----:B0-----:R-:W-:-:S05]  /*c2c0*/  LEA R2, R5, R2, 0x18 ;  /* 0x0000000205027211 */ /* 0x001fca00078ec0ff */
[----:B------:R-:W-:-:S04]  /*c2d0*/  VIADD R2, R2, 0x20 ;  /* 0x0000002002027836 */ /* 0x000fc80000000000 */
[C---:B------:R-:W-:Y:S02]  /*c2e0*/  IMAD R7, R3.reuse, 0x8, R2 ;  /* 0x0000000803077824 */ /* 0x040fe400078e0202 */
[----:B------:R-:W-:Y:S02]  /*c2f0*/  VIADD R3, R3, 0x1 ;  /* 0x0000000103037836 */ /* 0x000fe40000000000 */
[----:B------:R-:W0:Y:S03]  /*c300*/  SYNCS.PHASECHK.TRANS64.TRYWAIT P0, [R7+URZ], R4 ;  /* 0x00000004070075a7 */ /* 0x000e26000800017f */
[----:B------:R-:W-:-:S04]  /*c310*/  ISETP.NE.AND P1, PT, R3, 0x4, PT ;  /* 0x000000040300780c */ /* 0x000fc80003f25270 */
[----:B------:R-:W-:Y:S02]  /*c320*/  SEL R5, RZ, 0x1, P1 ;  /* 0x00000001ff057807 */ /* 0x000fe40000800000 */
[----:B------:R-:W-:Y:S02]  /*c330*/  SEL R3, R3, RZ, P1 ;  /* 0x000000ff03037207 */ /* 0x000fe40000800000 */
[----:B------:R-:W-:-:S03]  /*c340*/  LOP3.LUT R6, R0, R5, RZ, 0x3c, !PT ;  /* 0x0000000500067212 */ /* 0x000fc600078e3cff */
[----:B------:R-:W-:Y:S01]  /*c350*/  IMAD R8, R3, 0x8, R2 ;  /* 0x0000000803087824 */ /* 0x000fe200078e0202 */
[----:B------:R-:W-:Y:S01]  /*c360*/  SHF.L.U32 R5, R6, 0x1f, RZ ;  /* 0x0000001f06057819 */ /* 0x000fe200000006ff */
[----:B0-----:R-:W-:Y:S06]  /*c370*/  @!P0 BRA `(.L_x_308) ;  /* 0x0000000000dc8947 */ /* 0x001fec0003800000 */
.L_x_319:
[----:B------:R-:W1:Y:S01]  /*c380*/  SYNCS.PHASECHK.TRANS64.TRYWAIT P0, [R8+URZ], R5 ;  /* 0x00000005080075a7 */ /* 0x000e62000800017f */
[----:B------:R-:W-:-:S05]  /*c390*/  VIADD R0, R3, 0x1 ;  /* 0x0000000103007836 */ /* 0x000fca0000000000 */
[----:B------:R-:W-:-:S04]  /*c3a0*/  ISETP.NE.AND P1, PT, R0, 0x4, PT ;  /* 0x000000040000780c */ /* 0x000fc80003f25270 */
[----:B------:R-:W-:Y:S02]  /*c3b0*/  SEL R3, RZ, 0x1, P1 ;  /* 0x00000001ff037807 */ /* 0x000fe40000800000 */
[----:B0-----:R-:W-:Y:S02]  /*c3c0*/  SEL R7, R0, RZ, P1 ;  /* 0x000000ff00077207 */ /* 0x001fe40000800000 */
[----:B------:R-:W-:-:S03]  /*c3d0*/  LOP3.LUT R9, R6, R3, RZ, 0x3c, !PT ;  /* 0x0000000306097212 */ /* 0x000fc600078e3cff */
[----:B------:R-:W-:Y:S01]  /*c3e0*/  IMAD R11, R7, 0x8, R2 ;  /* 0x00000008070b7824 */ /* 0x000fe200078e0202 */
[----:B------:R-:W-:Y:S01]  /*c3f0*/  SHF.L.U32 R6, R9, 0x1f, RZ ;  /* 0x0000001f09067819 */ /* 0x000fe200000006ff */
[----:B-1----:R-:W-:Y:S06]  /*c400*/  @!P0 BRA `(.L_x_309) ;  /* 0x0000000000cc8947 */ /* 0x002fec0003800000 */
.L_x_320:
[----:B------:R-:W1:Y:S01]  /*c410*/  SYNCS.PHASECHK.TRANS64.TRYWAIT P0, [R11+URZ], R6 ;  /* 0x000000060b0075a7 */ /* 0x000e62000800017f */
[----:B------:R-:W-:-:S05]  /*c420*/  VIADD R0, R7, 0x1 ;  /* 0x0000000107007836 */ /* 0x000fca0000000000 */
[----:B------:R-:W-:-:S04]  /*c430*/  ISETP.NE.AND P1, PT, R0, 0x4, PT ;  /* 0x000000040000780c */ /* 0x000fc80003f25270 */
[----:B------:R-:W-:Y:S02]  /*c440*/  SEL R4, RZ, 0x1, P1 ;  /* 0x00000001ff047807 */ /* 0x000fe40000800000 */
[----:B------:R-:W-:Y:S02]  /*c450*/  SEL R3, R0, RZ, P1 ;  /* 0x000000ff00037207 */ /* 0x000fe40000800000 */
[----:B------:R-:W-:Y:S01]  /*c460*/  LOP3.LUT R0, R9, R4, RZ, 0x3c, !PT ;  /* 0x0000000409007212 */ /* 0x000fe200078e3cff */
[----:B-1----:R-:W-:Y:S06]  /*c470*/  @!P0 BRA `(.L_x_310) ;  /* 0x0000000000c48947 */ /* 0x002fec0003800000 */
.L_x_321:
[----:B------:R-:W-:Y:S01]  /*c480*/  IMAD R3, R3, 0x8, R2 ;  /* 0x0000000803037824 */ /* 0x000fe200078e0202 */
[----:B------:R-:W-:-:S07]  /*c490*/  SHF.L.U32 R0, R0, 0x1f, RZ ;  /* 0x0000001f00007819 */ /* 0x000fce00000006ff */
.L_x_311:
[----:B--2---:R2:W3:Y:S02]  /*c4a0*/  SYNCS.PHASECHK.TRANS64.TRYWAIT P0, [R3+URZ], R0 ;  /* 0x00000000030075a7 */ /* 0x0044e4000800017f */
[----:B---3--:R-:W-:Y:S05]  /*c4b0*/  @!P0 NANOSLEEP.SYNCS 0x989680 ;  /* 0x009896800000895d */ /* 0x008fea0003900000 */
[----:B------:R-:W3:Y:S02]  /*c4c0*/  @!P0 SYNCS.PHASECHK.TRANS64 P0, [R3+URZ], R0 ;  /* 0x00000000030085a7 */ /* 0x000ee4000800007f */
[----:B---3--:R-:W-:Y:S05]  /*c4d0*/  @!P0 BRA `(.L_x_311) ;  /* 0xfffffffc00f08947 */ /* 0x008fea000383ffff */
.L_x_306:
[----:B------:R-:W-:Y:S05]  /*c4e0*/  BSYNC B0 ;  /* 0x0000000000007941 */ /* 0x000fea0003800000 */
.L_x_305:
[----:B------:R-:W-:Y:S05]  /*c4f0*/  EXIT ;  /* 0x000000000000794d */ /* 0x000fea0003800000 */
.L_x_21:
[----:B----4-:R4:W0:Y:S02]  /*c500*/  SYNCS.PHASECHK.TRANS64.TRYWAIT P1, [R3+URZ], R0 ;  /* 0x00000000030075a7 */ /* 0x010824000802017f */
[----:B0-----:R-:W-:Y:S05]  /*c510*/  @!P1 NANOSLEEP.SYNCS 0x989680 ;  /* 0x009896800000995d */ /* 0x001fea0003900000 */
[----:B------:R-:W0:Y:S02]  /*c520*/  @!P1 SYNCS.PHASECHK.TRANS64 P1, [R3+URZ], R0 ;  /* 0x00000000030095a7 */ /* 0x000e24000802007f */
[----:B0-----:R-:W-:Y:S05]  /*c530*/  @!P1 BRA `(.L_x_21) ;  /* 0xfffffffc00f09947 */ /* 0x001fea000383ffff */
[----:B------:R-:W-:Y:S05]  /*c540*/  BRA `(.L_x_20) ;  /* 0xffffff4c00fc7947 */ /* 0x000fea000383ffff */
.L_x_26:
[----:B-1----:R1:W3:Y:S02]  /*c550*/  SYNCS.PHASECHK.TRANS64.TRYWAIT P1, [R5+URZ], R4 ;  /* 0x00000004050075a7 */ /* 0x0022e4000802017f */
[----:B---3--:R-:W-:Y:S05]  /*c560*/  @!P1 NANOSLEEP.SYNCS 0x989680 ;  /* 0x009896800000995d */ /* 0x008fea0003900000 */
[----:B------:R-:W3:Y:S02]  /*c570*/  @!P1 SYNCS.PHASECHK.TRANS64 P1, [R5+URZ], R4 ;  /* 0x00000004050095a7 */ /* 0x000ee4000802007f */
[----:B---3--:R-:W-:Y:S05]  /*c580*/  @!P1 BRA `(.L_x_26) ;  /* 0xfffffffc00f09947 */ /* 0x008fea000383ffff */
[----:B------:R-:W-:Y:S05]  /*c590*/  BRA `(.L_x_25) ;  /* 0xffffff54003c7947 */ /* 0x000fea000383ffff */
.L_x_293:
[----:B------:R-:W-:Y:S01]  /*c5a0*/  BSSY B1, `(.L_x_312) ;  /* 0x0000006000017945 */ /* 0x000fe20003800000 */
[----:B------:R-:W-:-:S07]  /*c5b0*/  IMAD.MOV.U32 R15, RZ, RZ, -0x1 ;  /* 0xffffffffff0f7424 */ /* 0x000fce00078e00ff */
[----:B------:R-:W-:Y:S05]  /*c5c0*/  WARPSYNC.COLLECTIVE R15, `(.L_x_313) ;  /* 0x000000000f0c7348 */ /* 0x000fea0003c00000 */
[----:B------:R-:W-:Y:S02]  /*c5d0*/  ELECT P6, UR62, PT ;  /* 0x00000000003e782f */ /* 0x000fe400038c0000 */
[----:B------:R-:W-:Y:S01]  /*c5e0*/  MOV R14, UR62 ;  /* 0x0000003e000e7c02 */ /* 0x000fe20008000f00 */
[----:B------:R-:W-:Y:S10]  /*c5f0*/  ENDCOLLECTIVE ;  /* 0x000000000000791b */ /* 0x000ff40003800000 */
.L_x_313:
[----:B------:R-:W-:Y:S05]  /*c600*/  BSYNC B1 ;  /* 0x0000000000017941 */ /* 0x000fea0003800000 */
.L_x_312:
[----:B------:R-:W-:Y:S05]  /*c610*/  BRA `(.L_x_314) ;  /* 0xfffffff0003c7947 */ /* 0x000fea000383ffff */
.L_x_296:
[----:B0-----:R0:W1:Y:S02]  /*c620*/  SYNCS.PHASECHK.TRANS64.TRYWAIT P0, [R20+URZ+0x20], R7 ;  /* 0x00002007140075a7 */ /* 0x001064000800017f */
[----:B-1----:R-:W-:Y:S05]  /*c630*/  @!P0 NANOSLEEP.SYNCS 0x989680 ;  /* 0x009896800000895d */ /* 0x002fea0003900000 */
[----:B------:R-:W1:Y:S02]  /*c640*/  @!P0 SYNCS.PHASECHK.TRANS64 P0, [R20+URZ+0x20], R7 ;  /* 0x00002007140085a7 */ /* 0x000e64000800007f */
[----:B-1----:R-:W-:Y:S05]  /*c650*/  @!P0 BRA `(.L_x_296) ;  /* 0xfffffffc00f08947 */ /* 0x002fea000383ffff */
[----:B------:R-:W-:Y:S05]  /*c660*/  BRA `(.L_x_315) ;  /* 0xfffffff000747947 */ /* 0x000fea000383ffff */
.L_x_304:
[----:B------:R-:W-:Y:S01]  /*c670*/  BSSY B0, `(.L_x_316) ;  /* 0x0000006000007945 */ /* 0x000fe20003800000 */
[----:B------:R-:W-:-:S07]  /*c680*/  IMAD.MOV.U32 R15, RZ, RZ, -0x1 ;  /* 0xffffffffff0f7424 */ /* 0x000fce00078e00ff */
[----:B------:R-:W-:Y:S05]  /*c690*/  WARPSYNC.COLLECTIVE R15, `(.L_x_317) ;  /* 0x000000000f0c7348 */ /* 0x000fea0003c00000 */
[----:B------:R-:W-:Y:S02]  /*c6a0*/  ELECT P6, UR62, PT ;  /* 0x00000000003e782f */ /* 0x000fe400038c0000 */
[----:B------:R-:W-:Y:S01]  /*c6b0*/  MOV R14, UR62 ;  /* 0x0000003e000e7c02 */ /* 0x000fe20008000f00 */
[----:B------:R-:W-:Y:S10]  /*c6c0*/  ENDCOLLECTIVE ;  /* 0x000000000000791b */ /* 0x000ff40003800000 */
.L_x_317:
[----:B------:R-:W-:Y:S05]  /*c6d0*/  BSYNC B0 ;  /* 0x0000000000007941 */ /* 0x000fea0003800000 */
.L_x_316:
[----:B------:R-:W-:Y:S05]  /*c6e0*/  BRA `(.L_x_318) ;  /* 0xfffffff800d07947 */ /* 0x000fea000383ffff */
.L_x_308:
[----:B0-----:R0:W1:Y:S02]  /*c6f0*/  SYNCS.PHASECHK.TRANS64.TRYWAIT P0, [R7+URZ], R4 ;  /* 0x00000004070075a7 */ /* 0x001064000800017f */
[----:B-1----:R-:W-:Y:S05]  /*c700*/  @!P0 NANOSLEEP.SYNCS 0x989680 ;  /* 0x009896800000895d */ /* 0x002fea0003900000 */
[----:B------:R-:W1:Y:S02]  /*c710*/  @!P0 SYNCS.PHASECHK.TRANS64 P0, [R7+URZ], R4 ;  /* 0x00000004070085a7 */ /* 0x000e64000800007f */
[----:B-1----:R-:W-:Y:S05]  /*c720*/  @!P0 BRA `(.L_x_308) ;  /* 0xfffffffc00f08947 */ /* 0x002fea000383ffff */
[----:B------:R-:W-:Y:S05]  /*c730*/  BRA `(.L_x_319) ;  /* 0xfffffffc00107947 */ /* 0x000fea000383ffff */
.L_x_309:
[----:B0-----:R0:W1:Y:S02]  /*c740*/  SYNCS.PHASECHK.TRANS64.TRYWAIT P0, [R8+URZ], R5 ;  /* 0x00000005080075a7 */ /* 0x001064000800017f */
[----:B-1----:R-:W-:Y:S05]  /*c750*/  @!P0 NANOSLEEP.SYNCS 0x989680 ;  /* 0x009896800000895d */ /* 0x002fea0003900000 */
[----:B------:R-:W1:Y:S02]  /*c760*/  @!P0 SYNCS.PHASECHK.TRANS64 P0, [R8+URZ], R5 ;  /* 0x00000005080085a7 */ /* 0x000e64000800007f */
[----:B-1----:R-:W-:Y:S05]  /*c770*/  @!P0 BRA `(.L_x_309) ;  /* 0xfffffffc00f08947 */ /* 0x002fea000383ffff */
[----:B------:R-:W-:Y:S05]  /*c780*/  BRA `(.L_x_320) ;  /* 0xfffffffc00207947 */ /* 0x000fea000383ffff */
.L_x_310:
[----:B-1----:R1:W2:Y:S02]  /*c790*/  SYNCS.PHASECHK.TRANS64.TRYWAIT P0, [R11+URZ], R6 ;  /* 0x000000060b0075a7 */ /* 0x0022a4000800017f */
[----:B--2---:R-:W-:Y:S05]  /*c7a0*/  @!P0 NANOSLEEP.SYNCS 0x989680 ;  /* 0x009896800000895d */ /* 0x004fea0003900000 */
[----:B------:R-:W2:Y:S02]  /*c7b0*/  @!P0 SYNCS.PHASECHK.TRANS64 P0, [R11+URZ], R6 ;  /* 0x000000060b0085a7 */ /* 0x000ea4000800007f */
[----:B--2---:R-:W-:Y:S05]  /*c7c0*/  @!P0 BRA `(.L_x_310) ;  /* 0xfffffffc00f08947 */ /* 0x004fea000383ffff */
[----:B------:R-:W-:Y:S05]  /*c7d0*/  BRA `(.L_x_321) ;  /* 0xfffffffc00287947 */ /* 0x000fea000383ffff */
.L_x_322:
[----:B------:R-:W-:-:S00]  /*c7e0*/  BRA `(.L_x_322) ;  /* 0xfffffffc00fc7947 */ /* 0x000fc0000383ffff */
[----:B------:R-:W-:-:S00]  /*c7f0*/  NOP ;  /* 0x0000000000007918 */ /* 0x000fc00000000000 */
        /* <DEDUP_REMOVED lines=8> */
.L_x_323:


//--------------------- .nv.global.init           --------------------------
	.section	.nv.global.init,"aw",@progbits
.nv.global.init:
	.type		$str$22,@object
	.size		$str$22,($str$23 - $str$22)
$str$22:
        /*0000*/ 	.byte	0x6b, 0x5f, 0x74, 0x69, 0x6c, 0x65, 0x5f, 0x63, 0x6f, 0x75, 0x6e, 0x74, 0x20, 0x3e, 0x3d, 0x20
        /*0010*/ 	.byte	0x31, 0x00
	.type		$str$23,@object
	.size		$str$23,(__unnamed_1 - $str$23)
$str$23:
        /*0012*/ 	.byte	0x2f, 0x74, 0x6d, 0x70, 0x2f, 0x63, 0x75, 0x74, 0x6c, 0x61, 0x73, 0x73, 0x5f, 0x73, 0x77, 0x65
        /*0022*/ 	.byte	0x65, 0x70, 0x5f, 0x73, 0x72, 0x63, 0x2f, 0x69, 0x6e, 0x63, 0x6c, 0x75, 0x64, 0x65, 0x2f, 0x63
        /*0032*/ 	.byte	0x75, 0x74, 0x6c, 0x61, 0x73, 0x73, 0x2f, 0x67, 0x65, 0x6d, 0x6d, 0x2f, 0x63, 0x6f, 0x6c, 0x6c
        /*0042*/ 	.byte	0x65, 0x63, 0x74, 0x69, 0x76, 0x65, 0x2f, 0x73, 0x6d, 0x39, 0x30, 0x5f, 0x6d, 0x6d, 0x61, 0x5f
        /*0052*/ 	.byte	0x74, 0x6d, 0x61, 0x5f, 0x67, 0x6d, 0x6d, 0x61, 0x5f, 0x73, 0x73, 0x5f, 0x77, 0x61, 0x72, 0x70
        /*0062*/ 	.byte	0x73, 0x70, 0x65, 0x63, 0x69, 0x61, 0x6c, 0x69, 0x7a, 0x65, 0x64, 0x2e, 0x68, 0x70, 0x70, 0x00
	.type		__unnamed_1,@object
	.size		__unnamed_1,(.L_0 - __unnamed_1)
__unnamed_1:
        /*0072*/ 	.byte	0x76, 0x6f, 0x69, 0x64, 0x20, 0x63, 0x75, 0x74, 0x6c, 0x61, 0x73, 0x73, 0x3a, 0x3a, 0x67, 0x65
        /* <DEDUP_REMOVED lines=181> */
        /*0bd2*/ 	.byte	0x00
.L_0:


//--------------------- .nv.shared._ZN7cutlass13device_kernelINS_4gemm6kernel13GemmUniversalIN4cute5tupleIJiiiiEEENS1_10collective13CollectiveMmaINS1_34MainloopSm90TmaGmmaWarpSpecializedILi4ENS5_IJNS4_1CILi4EEENSA_ILi1EEESC_EEENS1_35KernelTmaWarpSpecializedCooperativeEEENS5_IJNSA_ILi256EEENSA_ILi128EEENSA_ILi64EEEEEENS_10bfloat16_tENS5_IJlSC_lEEESK_SL_NS4_8TiledMMAINS4_8MMA_AtomIJNS4_4SM904GMMA28MMA_64x128x16_F32BF16BF16_SSILNSP_5MajorE0ELSR_0ELNSP_7ScaleInE1ELSS_1EEEEEENS4_6LayoutINS5_IJNSA_ILi2EEESC_SC_EEENS5_IJSC_NSA_ILi0EEESY_EEEEENS5_IJNS4_10UnderscoreES11_S11_EEEEENS4_13SM90_TMA_LOADENS4_14ComposedLayoutINS4_7SwizzleILi3ELi4ELi3EEENS4_18smem_ptr_flag_bitsILi16EEENSV_INS5_IJNSA_ILi8EEESI_EEENS5_IJSI_SC_EEEEEEEvNS4_8identityENS4_23SM90_TMA_LOAD_MULTICASTES1E_vS1F_EENS_8epilogue10collective6detail29Sm90TmaWarpSpecializedAdapterINS1J_15DefaultEpilogueISK_SL_SL_NS1I_6thread17LinearCombinationISK_Li1EffLNS1N_9ScaleType4KindE0ELNS_15FloatRoundStyleE2ESK_EENS1_15EpilogueDefaultEEEEEvvEEEEvNT_6ParamsE --------------------------
	.section	.nv.shared._ZN7cutlass13device_kernelINS_4gemm6kernel13GemmUniversalIN4cute5tupleIJiiiiEEENS1_10collective13CollectiveMmaINS1_34MainloopSm90TmaGmmaWarpSpecializedILi4ENS5_IJNS4_1CILi4EEENSA_ILi1EEESC_EEENS1_35KernelTmaWarpSpecializedCooperativeEEENS5_IJNSA_ILi256EEENSA_ILi128EEENSA_ILi64EEEEEENS_10bfloat16_tENS5_IJlSC_lEEESK_SL_NS4_8TiledMMAINS4_8MMA_AtomIJNS4_4SM904GMMA28MMA_64x128x16_F32BF16BF16_SSILNSP_5MajorE0ELSR_0ELNSP_7ScaleInE1ELSS_1EEEEEENS4_6LayoutINS5_IJNSA_ILi2EEESC_SC_EEENS5_IJSC_NSA_ILi0EEESY_EEEEENS5_IJNS4_10UnderscoreES11_S11_EEEEENS4_13SM90_TMA_LOADENS4_14ComposedLayoutINS4_7SwizzleILi3ELi4ELi3EEENS4_18smem_ptr_flag_bitsILi16EEENSV_INS5_IJNSA_ILi8EEESI_EEENS5_IJSI_SC_EEEEEEEvNS4_8identityENS4_23SM90_TMA_LOAD_MULTICASTES1E_vS1F_EENS_8epilogue10collective6detail29Sm90TmaWarpSpecializedAdapterINS1J_15DefaultEpilogueISK_SL_SL_NS1I_6thread17LinearCombinationISK_Li1EffLNS1N_9ScaleType4KindE0ELNS_15FloatRoundStyleE2ESK_EENS1_15EpilogueDefaultEEEEEvvEEEEvNT_6ParamsE,"aw",@nobits
	.sectionflags	@""
	.align	16
	.zero		1024


//--------------------- .nv.shared.reserved.0     --------------------------
	.section	.nv.shared.reserved.0,"aw",@nobits
	.weak		__nv_reservedSMEM_offset_0_alias
	.size		__nv_reservedSMEM_offset_0_alias, 0, 0
	.other		__nv_reservedSMEM_offset_0_alias,@"STO_CUDA_RESERVED_SHARED STV_DEFAULT"
__nv_reservedSMEM_offset_0_alias:
	.zero		0


//--------------------- .nv.global                --------------------------
	.section	.nv.global,"aw",@nobits
.nv.global:
	.type		_ZN40_INTERNAL_d1fa3c00_4_k_cu_59d9d44f_261104cute1_E,@object
	.size		_ZN40_INTERNAL_d1fa3c00_4_k_cu_59d9d44f_261104cute1_E,(_ZN40_INTERNAL_d1fa3c00_4_k_cu_59d9d44f_261104cuda3std3__45__cpo6cbeginE - _ZN40_INTERNAL_d1fa3c00_4_k_cu_59d9d44f_261104cute1_E)
_ZN40_INTERNAL_d1fa3c00_4_k_cu_59d9d44f_261104cute1_E:
	.zero		1
	.type		_ZN40_INTERNAL_d1fa3c00_4_k_cu_59d9d44f_261104cuda3std3__45__cpo6cbeginE,@object
	.size		_ZN40_INTERNAL_d1fa3c00_4_k_cu_59d9d44f_261104cuda3std3__45__cpo6cbeginE,(_ZN40_INTERNAL_d1fa3c00_4_k_cu_59d9d44f_261104cuda3std3__48in_placeE - _ZN40_INTERNAL_d1fa3c00_4_k_cu_59d9d44f_261104cuda3std3__45__cpo6cbeginE)
_ZN40_INTERNAL_d1fa3c00_4_k_cu_59d9d44f_261104cuda3std3__45__cpo6cbeginE:
	.zero		1
	.type		_ZN40_INTERNAL_d1fa3c00_4_k_cu_59d9d44f_261104cuda3std3__48in_placeE,@object
	.size		_ZN40_INTERNAL_d1fa3c00_4_k_cu_59d9d44f_261104cuda3std3__48in_placeE,(_ZN40_INTERNAL_d1fa3c00_4_k_cu_59d9d44f_261104cuda3std6ranges3__45__cpo9iter_moveE - _ZN40_INTERNAL_d1fa3c00_4_k_cu_59d9d44f_261104cuda3std3__48in_placeE)
_ZN40_INTERNAL_d1fa3c00_4_k_cu_59d9d44f_261104cuda3std3__48in_placeE:
	.zero		1
	.type		_ZN40_INTERNAL_d1fa3c00_4_k_cu_59d9d44f_261104cuda3std6ranges3__45__cpo9iter_moveE,@object
	.size		_ZN40_INTERNAL_d1fa3c00_4_k_cu_59d9d44f_261104cuda3std6ranges3__45__cpo9iter_moveE,(_ZN40_INTERNAL_d1fa3c00_4_k_cu_59d9d44f_261104cuda3std3__45__cpo5beginE - _ZN40_INTERNAL_d1fa3c00_4_k_cu_59d9d44f_261104cuda3std6ranges3__45__cpo9iter_moveE)
_ZN40_INTERNAL_d1fa3c00_4_k_cu_59d9d44f_261104cuda3std6ranges3__45__cpo9iter_moveE:
	.zero		1
	.type		_ZN40_INTERNAL_d1fa3c00_4_k_cu_59d9d44f_261104cuda3std3__45__cpo5beginE,@object
	.size		_ZN40_INTERNAL_d1fa3c00_4_k_cu_59d9d44f_261104cuda3std3__45__cpo5beginE,(_ZN40_INTERNAL_d1fa3c00_4_k_cu_59d9d44f_261104cuda3std3__442_GLOBAL__N__d1fa3c00_4_k_cu_59d9d44f_261106ignoreE - _ZN40_INTERNAL_d1fa3c00_4_k_cu_59d9d44f_261104cuda3std3__45__cpo5beginE)
_ZN40_INTERNAL_d1fa3c00_4_k_cu_59d9d44f_261104cuda3std3__45__cpo5beginE:
	.zero		1
	.type		_ZN40_INTERNAL_d1fa3c00_4_k_cu_59d9d44f_261104cuda3std3__442_GLOBAL__N__d1fa3c00_4_k_cu_59d9d44f_261106ignoreE,@object
	.size		_ZN40_INTERNAL_d1fa3c00_4_k_cu_59d9d44f_261104cuda3std3__442_GLOBAL__N__d1fa3c00_4_k_cu_59d9d44f_261106ignoreE,(_ZN40_INTERNAL_d1fa3c00_4_k_cu_59d9d44f_261104cute7productE - _ZN40_INTERNAL_d1fa3c00_4_k_cu_59d9d44f_261104cuda3std3__442_GLOBAL__N__d1fa3c00_4_k_cu_59d9d44f_261106ignoreE)
_ZN40_INTERNAL_d1fa3c00_4_k_cu_59d9d44f_261104cuda3std3__442_GLOBAL__N__d1fa3c00_4_k_cu_59d9d44f_261106ignoreE:
	.zero		1
	.type		_ZN40_INTERNAL_d1fa3c00_4_k_cu_59d9d44f_261104cute7productE,@object
	.size		_ZN40_INTERNAL_d1fa3c00_4_k_cu_59d9d44f_261104cute7productE,(_ZN40_INTERNAL_d1fa3c00_4_k_cu_59d9d44f_261104cuda3std3__45__cpo3endE - _ZN40_INTERNAL_d1fa3c00_4_k_cu_59d9d44f_261104cute7productE)
_ZN40_INTERNAL_d1fa3c00_4_k_cu_59d9d44f_261104cute7productE:
	.zero		1
	.type		_ZN40_INTERNAL_d1fa3c00_4_k_cu_59d9d44f_261104cuda3std3__45__cpo3endE,@object
	.size		_ZN40_INTERNAL_d1fa3c00_4_k_cu_59d9d44f_261104cuda3std3__45__cpo3endE,(_ZN40_INTERNAL_d1fa3c00_4_k_cu_59d9d44f_261104cuda3std3__419piecewise_constructE - _ZN40_INTERNAL_d1fa3c00_4_k_cu_59d9d44f_261104cuda3std3__45__cpo3endE)
_ZN40_INTERNAL_d1fa3c00_4_k_cu_59d9d44f_261104cuda3std3__45__cpo3endE:
	.zero		1
	.type		_ZN40_INTERNAL_d1fa3c00_4_k_cu_59d9d44f_261104cuda3std3__419piecewise_constructE,@object
	.size		_ZN40_INTERNAL_d1fa3c00_4_k_cu_59d9d44f_261104cuda3std3__419piecewise_constructE,(_ZN40_INTERNAL_d1fa3c00_4_k_cu_59d9d44f_261104cuda3std3__45__cpo4cendE - _ZN40_INTERNAL_d1fa3c00_4_k_cu_59d9d44f_261104cuda3std3__419piecewise_constructE)
_ZN40_INTERNAL_d1fa3c00_4_k_cu_59d9d44f_261104cuda3std3__419piecewise_constructE:
	.zero		1
	.type		_ZN40_INTERNAL_d1fa3c00_4_k_cu_59d9d44f_261104cuda3std3__45__cpo4cendE,@object
	.size		_ZN40_INTERNAL_d1fa3c00_4_k_cu_59d9d44f_261104cuda3std3__45__cpo4cendE,(_ZN40_INTERNAL_d1fa3c00_4_k_cu_59d9d44f_261104cuda3std6ranges3__45__cpo4swapE - _ZN40_INTERNAL_d1fa3c00_4_k_cu_59d9d44f_261104cuda3std3__45__cpo4cendE)
_ZN40_INTERNAL_d1fa3c00_4_k_cu_59d9d44f_261104cuda3std3__45__cpo4cendE:
	.zero		1
	.type		_ZN40_INTERNAL_d1fa3c00_4_k_cu_59d9d44f_261104cuda3std6ranges3__45__cpo4swapE,@object
	.size		_ZN40_INTERNAL_d1fa3c00_4_k_cu_59d9d44f_261104cuda3std6ranges3__45__cpo4swapE,(.L_8 - _ZN40_INTERNAL_d1fa3c00_4_k_cu_59d9d44f_261104cuda3std6ranges3__45__cpo4swapE)
_ZN40_INTERNAL_d1fa3c00_4_k_cu_59d9d44f_261104cuda3std6ranges3__45__cpo4swapE:
	.zero		1
.L_8:


//--------------------- .nv.constant0._ZN7cutlass13device_kernelINS_4gemm6kernel13GemmUniversalIN4cute5tupleIJiiiiEEENS1_10collective13CollectiveMmaINS1_34MainloopSm90TmaGmmaWarpSpecializedILi4ENS5_IJNS4_1CILi4EEENSA_ILi1EEESC_EEENS1_35KernelTmaWarpSpecializedCooperativeEEENS5_IJNSA_ILi256EEENSA_ILi128EEENSA_ILi64EEEEEENS_10bfloat16_tENS5_IJlSC_lEEESK_SL_NS4_8TiledMMAINS4_8MMA_AtomIJNS4_4SM904GMMA28MMA_64x128x16_F32BF16BF16_SSILNSP_5MajorE0ELSR_0ELNSP_7ScaleInE1ELSS_1EEEEEENS4_6LayoutINS5_IJNSA_ILi2EEESC_SC_EEENS5_IJSC_NSA_ILi0EEESY_EEEEENS5_IJNS4_10UnderscoreES11_S11_EEEEENS4_13SM90_TMA_LOADENS4_14ComposedLayoutINS4_7SwizzleILi3ELi4ELi3EEENS4_18smem_ptr_flag_bitsILi16EEENSV_INS5_IJNSA_ILi8EEESI_EEENS5_IJSI_SC_EEEEEEEvNS4_8identityENS4_23SM90_TMA_LOAD_MULTICASTES1E_vS1F_EENS_8epilogue10collective6detail29Sm90TmaWarpSpecializedAdapterINS1J_15DefaultEpilogueISK_SL_SL_NS1I_6thread17LinearCombinationISK_Li1EffLNS1N_9ScaleType4KindE0ELNS_15FloatRoundStyleE2ESK_EENS1_15EpilogueDefaultEEEEEvvEEEEvNT_6ParamsE --------------------------
	.section	.nv.constant0._ZN7cutlass13device_kernelINS_4gemm6kernel13GemmUniversalIN4cute5tupleIJiiiiEEENS1_10collective13CollectiveMmaINS1_34MainloopSm90TmaGmmaWarpSpecializedILi4ENS5_IJNS4_1CILi4EEENSA_ILi1EEESC_EEENS1_35KernelTmaWarpSpecializedCooperativeEEENS5_IJNSA_ILi256EEENSA_ILi128EEENSA_ILi64EEEEEENS_10bfloat16_tENS5_IJlSC_lEEESK_SL_NS4_8TiledMMAINS4_8MMA_AtomIJNS4_4SM904GMMA28MMA_64x128x16_F32BF16BF16_SSILNSP_5MajorE0ELSR_0ELNSP_7ScaleInE1ELSS_1EEEEEENS4_6LayoutINS5_IJNSA_ILi2EEESC_SC_EEENS5_IJSC_NSA_ILi0EEESY_EEEEENS5_IJNS4_10UnderscoreES11_S11_EEEEENS4_13SM90_TMA_LOADENS4_14ComposedLayoutINS4_7SwizzleILi3ELi4ELi3EEENS4_18smem_ptr_flag_bitsILi16EEENSV_INS5_IJNSA_ILi8EEESI_EEENS5_IJSI_SC_EEEEEEEvNS4_8identityENS4_23SM90_TMA_LOAD_MULTICASTES1E_vS1F_EENS_8epilogue10collective6detail29Sm90TmaWarpSpecializedAdapterINS1J_15DefaultEpilogueISK_SL_SL_NS1I_6thread17LinearCombinationISK_Li1EffLNS1N_9ScaleType4KindE0ELNS_15FloatRoundStyleE2ESK_EENS1_15EpilogueDefaultEEEEEvvEEEEvNT_6ParamsE,"a",@progbits
	.sectionflags	@""
	.align	4
.nv.constant0._ZN7cutlass13device_kernelINS_4gemm6kernel13GemmUniversalIN4cute5tupleIJiiiiEEENS1_10collective13CollectiveMmaINS1_34MainloopSm90TmaGmmaWarpSpecializedILi4ENS5_IJNS4_1CILi4EEENSA_ILi1EEESC_EEENS1_35KernelTmaWarpSpecializedCooperativeEEENS5_IJNSA_ILi256EEENSA_ILi128EEENSA_ILi64EEEEEENS_10bfloat16_tENS5_IJlSC_lEEESK_SL_NS4_8TiledMMAINS4_8MMA_AtomIJNS4_4SM904GMMA28MMA_64x128x16_F32BF16BF16_SSILNSP_5MajorE0ELSR_0ELNSP_7ScaleInE1ELSS_1EEEEEENS4_6LayoutINS5_IJNSA_ILi2EEESC_SC_EEENS5_IJSC_NSA_ILi0EEESY_EEEEENS5_IJNS4_10UnderscoreES11_S11_EEEEENS4_13SM90_TMA_LOADENS4_14ComposedLayoutINS4_7SwizzleILi3ELi4ELi3EEENS4_18smem_ptr_flag_bitsILi16EEENSV_INS5_IJNSA_ILi8EEESI_EEENS5_IJSI_SC_EEEEEEEvNS4_8identityENS4_23SM90_TMA_LOAD_MULTICASTES1E_vS1F_EENS_8epilogue10collective6detail29Sm90TmaWarpSpecializedAdapterINS1J_15DefaultEpilogueISK_SL_SL_NS1I_6thread17LinearCombinationISK_Li1EffLNS1N_9ScaleType4KindE0ELNS_15FloatRoundStyleE2ESK_EENS1_15EpilogueDefaultEEEEEvvEEEEvNT_6ParamsE:
	.zero		1664


//--------------------- SYMBOLS --------------------------

	.type		.nv.reservedSmem.offset0,@object
	.size		.nv.reservedSmem.offset0,0x4
	.type		__assertfail,@function
